//
// Generated by NVIDIA NVVM Compiler
//
// Compiler Build ID: CL-36424714
// Cuda compilation tools, release 13.0, V13.0.88
// Based on NVVM 20.0.0
//

.version 9.0
.target sm_100
.address_size 64

	// .globl	_Z12naive_matmulPKiS0_Piiii
// _ZZ13shared_matmulPKiS0_PiiiiE5smemA has been demoted
// _ZZ13shared_matmulPKiS0_PiiiiE5smemB has been demoted
// _ZZ25shared_matmul_thread_tilePKiS0_PiiiiE5smemA has been demoted
// _ZZ25shared_matmul_thread_tilePKiS0_PiiiiE5smemB has been demoted

.visible .entry _Z12naive_matmulPKiS0_Piiii(
	.param .u64 .ptr .align 1 _Z12naive_matmulPKiS0_Piiii_param_0,
	.param .u64 .ptr .align 1 _Z12naive_matmulPKiS0_Piiii_param_1,
	.param .u64 .ptr .align 1 _Z12naive_matmulPKiS0_Piiii_param_2,
	.param .u32 _Z12naive_matmulPKiS0_Piiii_param_3,
	.param .u32 _Z12naive_matmulPKiS0_Piiii_param_4,
	.param .u32 _Z12naive_matmulPKiS0_Piiii_param_5
)
{
	.reg .pred 	%p<22>;
	.reg .b32 	%r<150>;
	.reg .b64 	%rd<43>;

	ld.param.u64 	%rd5, [_Z12naive_matmulPKiS0_Piiii_param_0];
	ld.param.u64 	%rd6, [_Z12naive_matmulPKiS0_Piiii_param_1];
	ld.param.u64 	%rd4, [_Z12naive_matmulPKiS0_Piiii_param_2];
	ld.param.u32 	%r55, [_Z12naive_matmulPKiS0_Piiii_param_3];
	ld.param.u32 	%r56, [_Z12naive_matmulPKiS0_Piiii_param_4];
	ld.param.u32 	%r57, [_Z12naive_matmulPKiS0_Piiii_param_5];
	cvta.to.global.u64 	%rd1, %rd6;
	cvta.to.global.u64 	%rd2, %rd5;
	cvta.to.global.u64 	%rd3, %rd4;
	mov.u32 	%r58, %nctaid.x;
	mov.u32 	%r1, %ntid.x;
	mul.lo.s32 	%r2, %r1, %r58;
	setp.eq.s32 	%p1, %r55, 0;
	@%p1 bra 	$L__BB0_9;
	mov.u32 	%r59, %ctaid.x;
	mov.u32 	%r60, %tid.x;
	mad.lo.s32 	%r3, %r59, %r1, %r60;
	mov.u32 	%r61, %nctaid.y;
	mov.u32 	%r62, %ntid.y;
	mul.lo.s32 	%r4, %r62, %r61;
	setp.eq.s32 	%p2, %r56, 0;
	mov.u32 	%r63, %ctaid.y;
	mov.u32 	%r64, %tid.y;
	mad.lo.s32 	%r5, %r63, %r62, %r64;
	@%p2 bra 	$L__BB0_9;
	setp.gt.s32 	%p3, %r57, 0;
	@%p3 bra 	$L__BB0_10;
	mov.b32 	%r146, 0;
	mov.u32 	%r147, %r146;
$L__BB0_4:
	add.s32 	%r46, %r3, %r146;
	mul.lo.s32 	%r47, %r46, %r56;
	mov.b32 	%r148, 0;
	mov.u32 	%r149, %r148;
$L__BB0_5:
	setp.ge.s32 	%p4, %r46, %r55;
	add.s32 	%r50, %r5, %r148;
	setp.ge.s32 	%p5, %r50, %r56;
	or.pred  	%p6, %p4, %p5;
	@%p6 bra 	$L__BB0_7;
	add.s32 	%r67, %r50, %r47;
	mul.wide.s32 	%rd7, %r67, 4;
	add.s64 	%rd8, %rd3, %rd7;
	mov.b32 	%r68, 0;
	st.global.u32 	[%rd8], %r68;
$L__BB0_7:
	add.s32 	%r51, %r149, 1;
	mad.lo.s32 	%r148, %r4, %r149, %r4;
	setp.lt.u32 	%p7, %r148, %r56;
	mov.u32 	%r149, %r51;
	@%p7 bra 	$L__BB0_5;
	add.s32 	%r53, %r147, 1;
	mad.lo.s32 	%r146, %r2, %r147, %r2;
	setp.lt.u32 	%p8, %r146, %r55;
	mov.u32 	%r147, %r53;
	@%p8 bra 	$L__BB0_4;
$L__BB0_9:
	ret;
$L__BB0_10:
	and.b32  	%r6, %r57, 7;
	and.b32  	%r7, %r57, 2147483640;
	shl.b32 	%r8, %r56, 3;
	mov.b32 	%r128, 0;
	mul.wide.s32 	%rd33, %r56, 4;
	mov.u32 	%r129, %r128;
$L__BB0_11:
	add.s32 	%r11, %r3, %r128;
	mul.lo.s32 	%r12, %r11, %r57;
	mov.b32 	%r130, 0;
	mov.u32 	%r131, %r130;
$L__BB0_12:
	setp.lt.s32 	%p9, %r11, %r55;
	add.s32 	%r15, %r5, %r130;
	setp.lt.s32 	%p10, %r15, %r56;
	and.pred  	%p11, %p9, %p10;
	@%p11 bra 	$L__BB0_15;
$L__BB0_13:
	add.s32 	%r24, %r131, 1;
	mad.lo.s32 	%r130, %r4, %r131, %r4;
	setp.lt.u32 	%p20, %r130, %r56;
	mov.u32 	%r131, %r24;
	@%p20 bra 	$L__BB0_12;
	add.s32 	%r42, %r129, 1;
	mad.lo.s32 	%r128, %r2, %r129, %r2;
	setp.lt.u32 	%p21, %r128, %r55;
	mov.u32 	%r129, %r42;
	@%p21 bra 	$L__BB0_11;
	bra.uni 	$L__BB0_9;
$L__BB0_15:
	setp.lt.u32 	%p12, %r57, 8;
	mov.b32 	%r140, 0;
	mov.u32 	%r145, %r140;
	@%p12 bra 	$L__BB0_18;
	and.b32  	%r74, %r57, 2147483640;
	neg.s32 	%r134, %r74;
	mov.b32 	%r145, 0;
	mov.u32 	%r132, %r12;
	mov.u32 	%r133, %r15;
$L__BB0_17:
	.pragma "nounroll";
	mul.wide.s32 	%rd9, %r132, 4;
	add.s64 	%rd10, %rd2, %rd9;
	ld.global.u32 	%r75, [%rd10];
	mul.wide.s32 	%rd11, %r133, 4;
	add.s64 	%rd12, %rd1, %rd11;
	ld.global.u32 	%r76, [%rd12];
	mad.lo.s32 	%r77, %r76, %r75, %r145;
	ld.global.u32 	%r78, [%rd10+4];
	mul.wide.s32 	%rd13, %r56, 4;
	add.s64 	%rd14, %rd12, %rd13;
	ld.global.u32 	%r79, [%rd14];
	mad.lo.s32 	%r80, %r79, %r78, %r77;
	ld.global.u32 	%r81, [%rd10+8];
	add.s64 	%rd15, %rd14, %rd13;
	ld.global.u32 	%r82, [%rd15];
	mad.lo.s32 	%r83, %r82, %r81, %r80;
	ld.global.u32 	%r84, [%rd10+12];
	add.s64 	%rd16, %rd15, %rd13;
	ld.global.u32 	%r85, [%rd16];
	mad.lo.s32 	%r86, %r85, %r84, %r83;
	ld.global.u32 	%r87, [%rd10+16];
	add.s64 	%rd17, %rd16, %rd13;
	ld.global.u32 	%r88, [%rd17];
	mad.lo.s32 	%r89, %r88, %r87, %r86;
	ld.global.u32 	%r90, [%rd10+20];
	add.s64 	%rd18, %rd17, %rd13;
	ld.global.u32 	%r91, [%rd18];
	mad.lo.s32 	%r92, %r91, %r90, %r89;
	ld.global.u32 	%r93, [%rd10+24];
	add.s64 	%rd19, %rd18, %rd13;
	ld.global.u32 	%r94, [%rd19];
	mad.lo.s32 	%r95, %r94, %r93, %r92;
	ld.global.u32 	%r96, [%rd10+28];
	add.s64 	%rd20, %rd19, %rd13;
	ld.global.u32 	%r97, [%rd20];
	mad.lo.s32 	%r145, %r97, %r96, %r95;
	add.s32 	%r134, %r134, 8;
	add.s32 	%r133, %r133, %r8;
	add.s32 	%r132, %r132, 8;
	setp.eq.s32 	%p13, %r134, 0;
	mov.u32 	%r140, %r7;
	@%p13 bra 	$L__BB0_18;
	bra.uni 	$L__BB0_17;
$L__BB0_18:
	setp.eq.s32 	%p14, %r6, 0;
	@%p14 bra 	$L__BB0_26;
	add.s32 	%r99, %r6, -1;
	setp.lt.u32 	%p15, %r99, 3;
	@%p15 bra 	$L__BB0_21;
	add.s32 	%r100, %r140, %r12;
	mul.wide.s32 	%rd21, %r100, 4;
	add.s64 	%rd22, %rd2, %rd21;
	ld.global.u32 	%r101, [%rd22];
	mad.lo.s32 	%r102, %r140, %r56, %r15;
	mul.wide.s32 	%rd23, %r102, 4;
	add.s64 	%rd24, %rd1, %rd23;
	ld.global.u32 	%r103, [%rd24];
	mad.lo.s32 	%r104, %r103, %r101, %r145;
	ld.global.u32 	%r105, [%rd22+4];
	add.s64 	%rd26, %rd24, %rd33;
	ld.global.u32 	%r106, [%rd26];
	mad.lo.s32 	%r107, %r106, %r105, %r104;
	ld.global.u32 	%r108, [%rd22+8];
	add.s64 	%rd27, %rd26, %rd33;
	ld.global.u32 	%r109, [%rd27];
	mad.lo.s32 	%r110, %r109, %r108, %r107;
	ld.global.u32 	%r111, [%rd22+12];
	add.s64 	%rd28, %rd27, %rd33;
	ld.global.u32 	%r112, [%rd28];
	mad.lo.s32 	%r145, %r112, %r111, %r110;
	add.s32 	%r140, %r140, 4;
$L__BB0_21:
	and.b32  	%r114, %r57, 3;
	setp.eq.s32 	%p16, %r114, 0;
	@%p16 bra 	$L__BB0_26;
	setp.eq.s32 	%p17, %r114, 1;
	@%p17 bra 	$L__BB0_24;
	add.s32 	%r115, %r140, %r12;
	mul.wide.s32 	%rd29, %r115, 4;
	add.s64 	%rd30, %rd2, %rd29;
	ld.global.u32 	%r116, [%rd30];
	mad.lo.s32 	%r117, %r140, %r56, %r15;
	mul.wide.s32 	%rd31, %r117, 4;
	add.s64 	%rd32, %rd1, %rd31;
	ld.global.u32 	%r118, [%rd32];
	mad.lo.s32 	%r119, %r118, %r116, %r145;
	ld.global.u32 	%r120, [%rd30+4];
	add.s64 	%rd34, %rd32, %rd33;
	ld.global.u32 	%r121, [%rd34];
	mad.lo.s32 	%r145, %r121, %r120, %r119;
	add.s32 	%r140, %r140, 2;
$L__BB0_24:
	and.b32  	%r122, %r57, 1;
	setp.eq.b32 	%p18, %r122, 1;
	not.pred 	%p19, %p18;
	@%p19 bra 	$L__BB0_26;
	add.s32 	%r123, %r140, %r12;
	mul.wide.s32 	%rd35, %r123, 4;
	add.s64 	%rd36, %rd2, %rd35;
	ld.global.u32 	%r124, [%rd36];
	mad.lo.s32 	%r125, %r140, %r56, %r15;
	mul.wide.s32 	%rd37, %r125, 4;
	add.s64 	%rd38, %rd1, %rd37;
	ld.global.u32 	%r126, [%rd38];
	mad.lo.s32 	%r145, %r126, %r124, %r145;
$L__BB0_26:
	ld.param.u64 	%rd42, [_Z12naive_matmulPKiS0_Piiii_param_2];
	mad.lo.s32 	%r127, %r11, %r56, %r15;
	cvta.to.global.u64 	%rd39, %rd42;
	mul.wide.s32 	%rd40, %r127, 4;
	add.s64 	%rd41, %rd39, %rd40;
	st.global.u32 	[%rd41], %r145;
	bra.uni 	$L__BB0_13;

}
	// .globl	_Z16coalesced_matmulPKiS0_Piiii
.visible .entry _Z16coalesced_matmulPKiS0_Piiii(
	.param .u64 .ptr .align 1 _Z16coalesced_matmulPKiS0_Piiii_param_0,
	.param .u64 .ptr .align 1 _Z16coalesced_matmulPKiS0_Piiii_param_1,
	.param .u64 .ptr .align 1 _Z16coalesced_matmulPKiS0_Piiii_param_2,
	.param .u32 _Z16coalesced_matmulPKiS0_Piiii_param_3,
	.param .u32 _Z16coalesced_matmulPKiS0_Piiii_param_4,
	.param .u32 _Z16coalesced_matmulPKiS0_Piiii_param_5
)
{
	.reg .pred 	%p<22>;
	.reg .b32 	%r<149>;
	.reg .b64 	%rd<43>;

	ld.param.u64 	%rd5, [_Z16coalesced_matmulPKiS0_Piiii_param_0];
	ld.param.u64 	%rd6, [_Z16coalesced_matmulPKiS0_Piiii_param_1];
	ld.param.u64 	%rd4, [_Z16coalesced_matmulPKiS0_Piiii_param_2];
	ld.param.u32 	%r54, [_Z16coalesced_matmulPKiS0_Piiii_param_3];
	ld.param.u32 	%r55, [_Z16coalesced_matmulPKiS0_Piiii_param_4];
	ld.param.u32 	%r56, [_Z16coalesced_matmulPKiS0_Piiii_param_5];
	cvta.to.global.u64 	%rd1, %rd6;
	cvta.to.global.u64 	%rd2, %rd5;
	cvta.to.global.u64 	%rd3, %rd4;
	mov.u32 	%r57, %nctaid.x;
	mov.u32 	%r1, %ntid.x;
	mul.lo.s32 	%r2, %r1, %r57;
	setp.eq.s32 	%p1, %r55, 0;
	@%p1 bra 	$L__BB1_9;
	mov.u32 	%r58, %ctaid.x;
	mov.u32 	%r59, %tid.x;
	mad.lo.s32 	%r3, %r58, %r1, %r59;
	mov.u32 	%r60, %nctaid.y;
	mov.u32 	%r61, %ntid.y;
	mul.lo.s32 	%r4, %r61, %r60;
	setp.eq.s32 	%p2, %r54, 0;
	mov.u32 	%r62, %ctaid.y;
	mov.u32 	%r63, %tid.y;
	mad.lo.s32 	%r5, %r62, %r61, %r63;
	@%p2 bra 	$L__BB1_9;
	setp.gt.s32 	%p3, %r56, 0;
	@%p3 bra 	$L__BB1_10;
	mov.b32 	%r145, 0;
	mov.u32 	%r146, %r145;
$L__BB1_4:
	add.s32 	%r46, %r3, %r145;
	mov.b32 	%r147, 0;
	mov.u32 	%r148, %r147;
$L__BB1_5:
	setp.ge.s32 	%p4, %r46, %r55;
	add.s32 	%r49, %r5, %r147;
	setp.ge.s32 	%p5, %r49, %r54;
	or.pred  	%p6, %p4, %p5;
	@%p6 bra 	$L__BB1_7;
	mad.lo.s32 	%r66, %r49, %r55, %r46;
	mul.wide.s32 	%rd7, %r66, 4;
	add.s64 	%rd8, %rd3, %rd7;
	mov.b32 	%r67, 0;
	st.global.u32 	[%rd8], %r67;
$L__BB1_7:
	add.s32 	%r50, %r148, 1;
	mad.lo.s32 	%r147, %r4, %r148, %r4;
	setp.lt.u32 	%p7, %r147, %r54;
	mov.u32 	%r148, %r50;
	@%p7 bra 	$L__BB1_5;
	add.s32 	%r52, %r146, 1;
	mad.lo.s32 	%r145, %r2, %r146, %r2;
	setp.lt.u32 	%p8, %r145, %r55;
	mov.u32 	%r146, %r52;
	@%p8 bra 	$L__BB1_4;
$L__BB1_9:
	ret;
$L__BB1_10:
	and.b32  	%r6, %r56, 7;
	and.b32  	%r7, %r56, 2147483640;
	shl.b32 	%r8, %r55, 3;
	mov.b32 	%r127, 0;
	mul.wide.s32 	%rd33, %r55, 4;
	mov.u32 	%r128, %r127;
$L__BB1_11:
	add.s32 	%r11, %r3, %r127;
	mov.b32 	%r129, 0;
	mov.u32 	%r130, %r129;
$L__BB1_12:
	setp.lt.s32 	%p9, %r11, %r55;
	add.s32 	%r14, %r5, %r129;
	setp.lt.s32 	%p10, %r14, %r54;
	and.pred  	%p11, %p9, %p10;
	@%p11 bra 	$L__BB1_15;
$L__BB1_13:
	add.s32 	%r23, %r130, 1;
	mad.lo.s32 	%r129, %r4, %r130, %r4;
	setp.lt.u32 	%p20, %r129, %r54;
	mov.u32 	%r130, %r23;
	@%p20 bra 	$L__BB1_12;
	add.s32 	%r42, %r128, 1;
	mad.lo.s32 	%r127, %r2, %r128, %r2;
	setp.lt.u32 	%p21, %r127, %r55;
	mov.u32 	%r128, %r42;
	@%p21 bra 	$L__BB1_11;
	bra.uni 	$L__BB1_9;
$L__BB1_15:
	setp.lt.u32 	%p12, %r56, 8;
	mul.lo.s32 	%r25, %r14, %r56;
	mov.b32 	%r139, 0;
	mov.u32 	%r144, %r139;
	@%p12 bra 	$L__BB1_18;
	and.b32  	%r73, %r56, 2147483640;
	neg.s32 	%r133, %r73;
	mov.b32 	%r144, 0;
	mov.u32 	%r131, %r25;
	mov.u32 	%r132, %r11;
$L__BB1_17:
	.pragma "nounroll";
	mul.wide.s32 	%rd9, %r131, 4;
	add.s64 	%rd10, %rd2, %rd9;
	ld.global.u32 	%r74, [%rd10];
	mul.wide.s32 	%rd11, %r132, 4;
	add.s64 	%rd12, %rd1, %rd11;
	ld.global.u32 	%r75, [%rd12];
	mad.lo.s32 	%r76, %r75, %r74, %r144;
	ld.global.u32 	%r77, [%rd10+4];
	mul.wide.s32 	%rd13, %r55, 4;
	add.s64 	%rd14, %rd12, %rd13;
	ld.global.u32 	%r78, [%rd14];
	mad.lo.s32 	%r79, %r78, %r77, %r76;
	ld.global.u32 	%r80, [%rd10+8];
	add.s64 	%rd15, %rd14, %rd13;
	ld.global.u32 	%r81, [%rd15];
	mad.lo.s32 	%r82, %r81, %r80, %r79;
	ld.global.u32 	%r83, [%rd10+12];
	add.s64 	%rd16, %rd15, %rd13;
	ld.global.u32 	%r84, [%rd16];
	mad.lo.s32 	%r85, %r84, %r83, %r82;
	ld.global.u32 	%r86, [%rd10+16];
	add.s64 	%rd17, %rd16, %rd13;
	ld.global.u32 	%r87, [%rd17];
	mad.lo.s32 	%r88, %r87, %r86, %r85;
	ld.global.u32 	%r89, [%rd10+20];
	add.s64 	%rd18, %rd17, %rd13;
	ld.global.u32 	%r90, [%rd18];
	mad.lo.s32 	%r91, %r90, %r89, %r88;
	ld.global.u32 	%r92, [%rd10+24];
	add.s64 	%rd19, %rd18, %rd13;
	ld.global.u32 	%r93, [%rd19];
	mad.lo.s32 	%r94, %r93, %r92, %r91;
	ld.global.u32 	%r95, [%rd10+28];
	add.s64 	%rd20, %rd19, %rd13;
	ld.global.u32 	%r96, [%rd20];
	mad.lo.s32 	%r144, %r96, %r95, %r94;
	add.s32 	%r133, %r133, 8;
	add.s32 	%r132, %r132, %r8;
	add.s32 	%r131, %r131, 8;
	setp.eq.s32 	%p13, %r133, 0;
	mov.u32 	%r139, %r7;
	@%p13 bra 	$L__BB1_18;
	bra.uni 	$L__BB1_17;
$L__BB1_18:
	setp.eq.s32 	%p14, %r6, 0;
	@%p14 bra 	$L__BB1_26;
	add.s32 	%r98, %r6, -1;
	setp.lt.u32 	%p15, %r98, 3;
	@%p15 bra 	$L__BB1_21;
	add.s32 	%r99, %r139, %r25;
	mul.wide.s32 	%rd21, %r99, 4;
	add.s64 	%rd22, %rd2, %rd21;
	ld.global.u32 	%r100, [%rd22];
	mad.lo.s32 	%r101, %r139, %r55, %r11;
	mul.wide.s32 	%rd23, %r101, 4;
	add.s64 	%rd24, %rd1, %rd23;
	ld.global.u32 	%r102, [%rd24];
	mad.lo.s32 	%r103, %r102, %r100, %r144;
	ld.global.u32 	%r104, [%rd22+4];
	add.s64 	%rd26, %rd24, %rd33;
	ld.global.u32 	%r105, [%rd26];
	mad.lo.s32 	%r106, %r105, %r104, %r103;
	ld.global.u32 	%r107, [%rd22+8];
	add.s64 	%rd27, %rd26, %rd33;
	ld.global.u32 	%r108, [%rd27];
	mad.lo.s32 	%r109, %r108, %r107, %r106;
	ld.global.u32 	%r110, [%rd22+12];
	add.s64 	%rd28, %rd27, %rd33;
	ld.global.u32 	%r111, [%rd28];
	mad.lo.s32 	%r144, %r111, %r110, %r109;
	add.s32 	%r139, %r139, 4;
$L__BB1_21:
	and.b32  	%r113, %r56, 3;
	setp.eq.s32 	%p16, %r113, 0;
	@%p16 bra 	$L__BB1_26;
	setp.eq.s32 	%p17, %r113, 1;
	@%p17 bra 	$L__BB1_24;
	add.s32 	%r114, %r139, %r25;
	mul.wide.s32 	%rd29, %r114, 4;
	add.s64 	%rd30, %rd2, %rd29;
	ld.global.u32 	%r115, [%rd30];
	mad.lo.s32 	%r116, %r139, %r55, %r11;
	mul.wide.s32 	%rd31, %r116, 4;
	add.s64 	%rd32, %rd1, %rd31;
	ld.global.u32 	%r117, [%rd32];
	mad.lo.s32 	%r118, %r117, %r115, %r144;
	ld.global.u32 	%r119, [%rd30+4];
	add.s64 	%rd34, %rd32, %rd33;
	ld.global.u32 	%r120, [%rd34];
	mad.lo.s32 	%r144, %r120, %r119, %r118;
	add.s32 	%r139, %r139, 2;
$L__BB1_24:
	and.b32  	%r121, %r56, 1;
	setp.eq.b32 	%p18, %r121, 1;
	not.pred 	%p19, %p18;
	@%p19 bra 	$L__BB1_26;
	add.s32 	%r122, %r139, %r25;
	mul.wide.s32 	%rd35, %r122, 4;
	add.s64 	%rd36, %rd2, %rd35;
	ld.global.u32 	%r123, [%rd36];
	mad.lo.s32 	%r124, %r139, %r55, %r11;
	mul.wide.s32 	%rd37, %r124, 4;
	add.s64 	%rd38, %rd1, %rd37;
	ld.global.u32 	%r125, [%rd38];
	mad.lo.s32 	%r144, %r125, %r123, %r144;
$L__BB1_26:
	ld.param.u64 	%rd42, [_Z16coalesced_matmulPKiS0_Piiii_param_2];
	mad.lo.s32 	%r126, %r14, %r55, %r11;
	cvta.to.global.u64 	%rd39, %rd42;
	mul.wide.s32 	%rd40, %r126, 4;
	add.s64 	%rd41, %rd39, %rd40;
	st.global.u32 	[%rd41], %r144;
	bra.uni 	$L__BB1_13;

}
	// .globl	_Z13shared_matmulPKiS0_Piiii
.visible .entry _Z13shared_matmulPKiS0_Piiii(
	.param .u64 .ptr .align 1 _Z13shared_matmulPKiS0_Piiii_param_0,
	.param .u64 .ptr .align 1 _Z13shared_matmulPKiS0_Piiii_param_1,
	.param .u64 .ptr .align 1 _Z13shared_matmulPKiS0_Piiii_param_2,
	.param .u32 _Z13shared_matmulPKiS0_Piiii_param_3,
	.param .u32 _Z13shared_matmulPKiS0_Piiii_param_4,
	.param .u32 _Z13shared_matmulPKiS0_Piiii_param_5
)
{
	.reg .pred 	%p<9>;
	.reg .b32 	%r<1049>;
	.reg .b64 	%rd<63>;
	// demoted variable
	.shared .align 4 .b8 _ZZ13shared_matmulPKiS0_PiiiiE5smemA[8192];
	// demoted variable
	.shared .align 4 .b8 _ZZ13shared_matmulPKiS0_PiiiiE5smemB[16384];
	ld.param.u64 	%rd4, [_Z13shared_matmulPKiS0_Piiii_param_0];
	ld.param.u64 	%rd5, [_Z13shared_matmulPKiS0_Piiii_param_1];
	ld.param.u64 	%rd6, [_Z13shared_matmulPKiS0_Piiii_param_2];
	ld.param.u32 	%r126, [_Z13shared_matmulPKiS0_Piiii_param_3];
	ld.param.u32 	%r127, [_Z13shared_matmulPKiS0_Piiii_param_4];
	setp.eq.s32 	%p1, %r127, 0;
	@%p1 bra 	$L__BB2_10;
	cvta.to.global.u64 	%rd1, %rd4;
	cvta.to.global.u64 	%rd2, %rd5;
	cvta.to.global.u64 	%rd3, %rd6;
	mov.u32 	%r130, %ctaid.x;
	shl.b32 	%r131, %r130, 7;
	mov.u32 	%r132, %tid.x;
	add.s32 	%r1, %r131, %r132;
	mov.u32 	%r133, %nctaid.y;
	shl.b32 	%r2, %r133, 6;
	mov.u32 	%r134, %ctaid.y;
	shl.b32 	%r3, %r134, 6;
	mov.u32 	%r135, %tid.y;
	add.s32 	%r4, %r3, %r135;
	mov.u32 	%r5, %ntid.x;
	mov.u32 	%r6, %ntid.y;
	mad.lo.s32 	%r136, %r135, %r5, %r132;
	shr.u32 	%r7, %r136, 5;
	and.b32  	%r8, %r136, 31;
	shl.b32 	%r137, %r7, 7;
	mov.u32 	%r138, _ZZ13shared_matmulPKiS0_PiiiiE5smemA;
	add.s32 	%r139, %r138, %r137;
	shl.b32 	%r140, %r136, 2;
	and.b32  	%r141, %r140, 124;
	add.s32 	%r9, %r139, %r141;
	add.s32 	%r10, %r6, %r135;
	mad.lo.s32 	%r142, %r10, %r5, %r132;
	shr.u32 	%r11, %r142, 5;
	and.b32  	%r12, %r142, 31;
	shl.b32 	%r143, %r11, 7;
	add.s32 	%r144, %r138, %r143;
	shl.b32 	%r145, %r142, 2;
	and.b32  	%r146, %r145, 124;
	add.s32 	%r13, %r144, %r146;
	add.s32 	%r147, %r10, %r6;
	mad.lo.s32 	%r148, %r147, %r5, %r132;
	shr.u32 	%r14, %r148, 5;
	and.b32  	%r15, %r148, 31;
	shl.b32 	%r149, %r14, 7;
	add.s32 	%r150, %r138, %r149;
	shl.b32 	%r151, %r148, 2;
	and.b32  	%r152, %r151, 124;
	add.s32 	%r16, %r150, %r152;
	add.s32 	%r153, %r147, %r6;
	mad.lo.s32 	%r154, %r153, %r5, %r132;
	shr.u32 	%r17, %r154, 5;
	and.b32  	%r18, %r154, 31;
	shl.b32 	%r155, %r17, 7;
	add.s32 	%r156, %r138, %r155;
	shl.b32 	%r157, %r154, 2;
	and.b32  	%r158, %r157, 124;
	add.s32 	%r19, %r156, %r158;
	shr.u32 	%r159, %r136, 7;
	and.b32  	%r160, %r136, 127;
	shl.b32 	%r161, %r159, 9;
	mov.u32 	%r162, _ZZ13shared_matmulPKiS0_PiiiiE5smemB;
	add.s32 	%r163, %r162, %r161;
	and.b32  	%r164, %r140, 508;
	add.s32 	%r20, %r163, %r164;
	shr.u32 	%r165, %r142, 7;
	and.b32  	%r166, %r142, 127;
	shl.b32 	%r167, %r165, 9;
	add.s32 	%r168, %r162, %r167;
	and.b32  	%r169, %r145, 508;
	add.s32 	%r21, %r168, %r169;
	shr.u32 	%r170, %r148, 7;
	and.b32  	%r171, %r148, 127;
	shl.b32 	%r172, %r170, 9;
	add.s32 	%r173, %r162, %r172;
	and.b32  	%r174, %r151, 508;
	add.s32 	%r22, %r173, %r174;
	shr.u32 	%r175, %r154, 7;
	and.b32  	%r176, %r154, 127;
	shl.b32 	%r177, %r175, 9;
	add.s32 	%r178, %r162, %r177;
	and.b32  	%r179, %r157, 508;
	add.s32 	%r23, %r178, %r179;
	add.s32 	%r180, %r153, %r6;
	mad.lo.s32 	%r181, %r180, %r5, %r132;
	shr.u32 	%r182, %r181, 7;
	and.b32  	%r183, %r181, 127;
	shl.b32 	%r184, %r182, 9;
	add.s32 	%r185, %r162, %r184;
	shl.b32 	%r186, %r181, 2;
	and.b32  	%r187, %r186, 508;
	add.s32 	%r24, %r185, %r187;
	add.s32 	%r188, %r180, %r6;
	mad.lo.s32 	%r189, %r188, %r5, %r132;
	shr.u32 	%r190, %r189, 7;
	and.b32  	%r191, %r189, 127;
	shl.b32 	%r192, %r190, 9;
	add.s32 	%r193, %r162, %r192;
	shl.b32 	%r194, %r189, 2;
	and.b32  	%r195, %r194, 508;
	add.s32 	%r25, %r193, %r195;
	add.s32 	%r196, %r188, %r6;
	mad.lo.s32 	%r197, %r196, %r5, %r132;
	shr.u32 	%r198, %r197, 7;
	and.b32  	%r199, %r197, 127;
	shl.b32 	%r200, %r198, 9;
	add.s32 	%r201, %r162, %r200;
	shl.b32 	%r202, %r197, 2;
	and.b32  	%r203, %r202, 508;
	add.s32 	%r26, %r201, %r203;
	add.s32 	%r204, %r196, %r6;
	mad.lo.s32 	%r205, %r204, %r5, %r132;
	shr.u32 	%r206, %r205, 7;
	and.b32  	%r207, %r205, 127;
	shl.b32 	%r208, %r206, 9;
	add.s32 	%r209, %r162, %r208;
	shl.b32 	%r210, %r205, 2;
	and.b32  	%r211, %r210, 508;
	add.s32 	%r27, %r209, %r211;
	shl.b32 	%r212, %r132, 2;
	add.s32 	%r28, %r162, %r212;
	shl.b32 	%r213, %r135, 7;
	add.s32 	%r29, %r138, %r213;
	shl.b32 	%r214, %r6, 7;
	add.s32 	%r30, %r29, %r214;
	add.s32 	%r31, %r30, %r214;
	add.s32 	%r32, %r31, %r214;
	shl.b32 	%r215, %r5, 2;
	add.s32 	%r33, %r28, %r215;
	add.s32 	%r34, %r33, %r215;
	add.s32 	%r35, %r34, %r215;
	mad.lo.s32 	%r216, %r127, %r159, %r131;
	add.s32 	%r36, %r216, %r160;
	shl.b32 	%r37, %r127, 5;
	mad.lo.s32 	%r217, %r127, %r165, %r131;
	add.s32 	%r38, %r217, %r166;
	mad.lo.s32 	%r218, %r127, %r170, %r131;
	add.s32 	%r39, %r218, %r171;
	mad.lo.s32 	%r219, %r127, %r175, %r131;
	add.s32 	%r40, %r219, %r176;
	mad.lo.s32 	%r220, %r127, %r182, %r131;
	add.s32 	%r41, %r220, %r183;
	mad.lo.s32 	%r221, %r127, %r190, %r131;
	add.s32 	%r42, %r221, %r191;
	mad.lo.s32 	%r222, %r127, %r198, %r131;
	add.s32 	%r43, %r222, %r199;
	mad.lo.s32 	%r223, %r127, %r206, %r131;
	add.s32 	%r44, %r223, %r207;
	mov.b32 	%r1016, 0;
	mov.u32 	%r1017, %r1016;
$L__BB2_2:
	setp.eq.s32 	%p2, %r126, 0;
	add.s32 	%r47, %r1, %r1016;
	@%p2 bra 	$L__BB2_9;
	add.s32 	%r48, %r36, %r1016;
	add.s32 	%r49, %r38, %r1016;
	add.s32 	%r50, %r39, %r1016;
	add.s32 	%r51, %r40, %r1016;
	add.s32 	%r52, %r41, %r1016;
	add.s32 	%r53, %r42, %r1016;
	add.s32 	%r54, %r43, %r1016;
	add.s32 	%r55, %r44, %r1016;
	mov.b32 	%r1018, 0;
	mov.u32 	%r1019, %r1018;
$L__BB2_4:
	setp.ge.s32 	%p3, %r47, %r127;
	add.s32 	%r58, %r4, %r1018;
	setp.ge.s32 	%p4, %r58, %r126;
	or.pred  	%p5, %p3, %p4;
	@%p5 bra 	$L__BB2_8;
	ld.param.u32 	%r1015, [_Z13shared_matmulPKiS0_Piiii_param_5];
	add.s32 	%r59, %r1018, %r3;
	add.s32 	%r226, %r59, %r7;
	mad.lo.s32 	%r1028, %r226, %r1015, %r8;
	add.s32 	%r227, %r59, %r11;
	mad.lo.s32 	%r1029, %r227, %r1015, %r12;
	add.s32 	%r228, %r59, %r14;
	mad.lo.s32 	%r1030, %r228, %r1015, %r15;
	add.s32 	%r229, %r59, %r17;
	mad.lo.s32 	%r1031, %r229, %r1015, %r18;
	mov.b32 	%r1032, 0;
	mov.u32 	%r1020, %r55;
	mov.u32 	%r1021, %r54;
	mov.u32 	%r1022, %r53;
	mov.u32 	%r1023, %r52;
	mov.u32 	%r1024, %r51;
	mov.u32 	%r1025, %r50;
	mov.u32 	%r1026, %r49;
	mov.u32 	%r1027, %r48;
	mov.u32 	%r1033, %r1032;
	mov.u32 	%r1034, %r1032;
	mov.u32 	%r1035, %r1032;
	mov.u32 	%r1036, %r1032;
	mov.u32 	%r1037, %r1032;
	mov.u32 	%r1038, %r1032;
	mov.u32 	%r1039, %r1032;
	mov.u32 	%r1040, %r1032;
	mov.u32 	%r1041, %r1032;
	mov.u32 	%r1042, %r1032;
	mov.u32 	%r1043, %r1032;
	mov.u32 	%r1044, %r1032;
	mov.u32 	%r1045, %r1032;
	mov.u32 	%r1046, %r1032;
	mov.u32 	%r1047, %r1032;
	mov.u32 	%r1048, %r1032;
$L__BB2_6:
	mul.wide.u32 	%rd7, %r1028, 4;
	add.s64 	%rd8, %rd1, %rd7;
	ld.global.u32 	%r230, [%rd8];
	st.shared.u32 	[%r9], %r230;
	mul.wide.u32 	%rd9, %r1029, 4;
	add.s64 	%rd10, %rd1, %rd9;
	ld.global.u32 	%r231, [%rd10];
	st.shared.u32 	[%r13], %r231;
	mul.wide.u32 	%rd11, %r1030, 4;
	add.s64 	%rd12, %rd1, %rd11;
	ld.global.u32 	%r232, [%rd12];
	st.shared.u32 	[%r16], %r232;
	mul.wide.u32 	%rd13, %r1031, 4;
	add.s64 	%rd14, %rd1, %rd13;
	ld.global.u32 	%r233, [%rd14];
	st.shared.u32 	[%r19], %r233;
	mul.wide.u32 	%rd15, %r1027, 4;
	add.s64 	%rd16, %rd2, %rd15;
	ld.global.u32 	%r234, [%rd16];
	st.shared.u32 	[%r20], %r234;
	mul.wide.u32 	%rd17, %r1026, 4;
	add.s64 	%rd18, %rd2, %rd17;
	ld.global.u32 	%r235, [%rd18];
	st.shared.u32 	[%r21], %r235;
	mul.wide.u32 	%rd19, %r1025, 4;
	add.s64 	%rd20, %rd2, %rd19;
	ld.global.u32 	%r236, [%rd20];
	st.shared.u32 	[%r22], %r236;
	mul.wide.u32 	%rd21, %r1024, 4;
	add.s64 	%rd22, %rd2, %rd21;
	ld.global.u32 	%r237, [%rd22];
	st.shared.u32 	[%r23], %r237;
	mul.wide.u32 	%rd23, %r1023, 4;
	add.s64 	%rd24, %rd2, %rd23;
	ld.global.u32 	%r238, [%rd24];
	st.shared.u32 	[%r24], %r238;
	mul.wide.u32 	%rd25, %r1022, 4;
	add.s64 	%rd26, %rd2, %rd25;
	ld.global.u32 	%r239, [%rd26];
	st.shared.u32 	[%r25], %r239;
	mul.wide.u32 	%rd27, %r1021, 4;
	add.s64 	%rd28, %rd2, %rd27;
	ld.global.u32 	%r240, [%rd28];
	st.shared.u32 	[%r26], %r240;
	mul.wide.u32 	%rd29, %r1020, 4;
	add.s64 	%rd30, %rd2, %rd29;
	ld.global.u32 	%r241, [%rd30];
	st.shared.u32 	[%r27], %r241;
	bar.sync 	0;
	ld.shared.u32 	%r242, [%r29];
	ld.shared.u32 	%r243, [%r28];
	mad.lo.s32 	%r244, %r243, %r242, %r1047;
	ld.shared.u32 	%r245, [%r29+4];
	ld.shared.u32 	%r246, [%r28+512];
	mad.lo.s32 	%r247, %r246, %r245, %r244;
	ld.shared.u32 	%r248, [%r29+8];
	ld.shared.u32 	%r249, [%r28+1024];
	mad.lo.s32 	%r250, %r249, %r248, %r247;
	ld.shared.u32 	%r251, [%r29+12];
	ld.shared.u32 	%r252, [%r28+1536];
	mad.lo.s32 	%r253, %r252, %r251, %r250;
	ld.shared.u32 	%r254, [%r29+16];
	ld.shared.u32 	%r255, [%r28+2048];
	mad.lo.s32 	%r256, %r255, %r254, %r253;
	ld.shared.u32 	%r257, [%r29+20];
	ld.shared.u32 	%r258, [%r28+2560];
	mad.lo.s32 	%r259, %r258, %r257, %r256;
	ld.shared.u32 	%r260, [%r29+24];
	ld.shared.u32 	%r261, [%r28+3072];
	mad.lo.s32 	%r262, %r261, %r260, %r259;
	ld.shared.u32 	%r263, [%r29+28];
	ld.shared.u32 	%r264, [%r28+3584];
	mad.lo.s32 	%r265, %r264, %r263, %r262;
	ld.shared.u32 	%r266, [%r29+32];
	ld.shared.u32 	%r267, [%r28+4096];
	mad.lo.s32 	%r268, %r267, %r266, %r265;
	ld.shared.u32 	%r269, [%r29+36];
	ld.shared.u32 	%r270, [%r28+4608];
	mad.lo.s32 	%r271, %r270, %r269, %r268;
	ld.shared.u32 	%r272, [%r29+40];
	ld.shared.u32 	%r273, [%r28+5120];
	mad.lo.s32 	%r274, %r273, %r272, %r271;
	ld.shared.u32 	%r275, [%r29+44];
	ld.shared.u32 	%r276, [%r28+5632];
	mad.lo.s32 	%r277, %r276, %r275, %r274;
	ld.shared.u32 	%r278, [%r29+48];
	ld.shared.u32 	%r279, [%r28+6144];
	mad.lo.s32 	%r280, %r279, %r278, %r277;
	ld.shared.u32 	%r281, [%r29+52];
	ld.shared.u32 	%r282, [%r28+6656];
	mad.lo.s32 	%r283, %r282, %r281, %r280;
	ld.shared.u32 	%r284, [%r29+56];
	ld.shared.u32 	%r285, [%r28+7168];
	mad.lo.s32 	%r286, %r285, %r284, %r283;
	ld.shared.u32 	%r287, [%r29+60];
	ld.shared.u32 	%r288, [%r28+7680];
	mad.lo.s32 	%r289, %r288, %r287, %r286;
	ld.shared.u32 	%r290, [%r29+64];
	ld.shared.u32 	%r291, [%r28+8192];
	mad.lo.s32 	%r292, %r291, %r290, %r289;
	ld.shared.u32 	%r293, [%r29+68];
	ld.shared.u32 	%r294, [%r28+8704];
	mad.lo.s32 	%r295, %r294, %r293, %r292;
	ld.shared.u32 	%r296, [%r29+72];
	ld.shared.u32 	%r297, [%r28+9216];
	mad.lo.s32 	%r298, %r297, %r296, %r295;
	ld.shared.u32 	%r299, [%r29+76];
	ld.shared.u32 	%r300, [%r28+9728];
	mad.lo.s32 	%r301, %r300, %r299, %r298;
	ld.shared.u32 	%r302, [%r29+80];
	ld.shared.u32 	%r303, [%r28+10240];
	mad.lo.s32 	%r304, %r303, %r302, %r301;
	ld.shared.u32 	%r305, [%r29+84];
	ld.shared.u32 	%r306, [%r28+10752];
	mad.lo.s32 	%r307, %r306, %r305, %r304;
	ld.shared.u32 	%r308, [%r29+88];
	ld.shared.u32 	%r309, [%r28+11264];
	mad.lo.s32 	%r310, %r309, %r308, %r307;
	ld.shared.u32 	%r311, [%r29+92];
	ld.shared.u32 	%r312, [%r28+11776];
	mad.lo.s32 	%r313, %r312, %r311, %r310;
	ld.shared.u32 	%r314, [%r29+96];
	ld.shared.u32 	%r315, [%r28+12288];
	mad.lo.s32 	%r316, %r315, %r314, %r313;
	ld.shared.u32 	%r317, [%r29+100];
	ld.shared.u32 	%r318, [%r28+12800];
	mad.lo.s32 	%r319, %r318, %r317, %r316;
	ld.shared.u32 	%r320, [%r29+104];
	ld.shared.u32 	%r321, [%r28+13312];
	mad.lo.s32 	%r322, %r321, %r320, %r319;
	ld.shared.u32 	%r323, [%r29+108];
	ld.shared.u32 	%r324, [%r28+13824];
	mad.lo.s32 	%r325, %r324, %r323, %r322;
	ld.shared.u32 	%r326, [%r29+112];
	ld.shared.u32 	%r327, [%r28+14336];
	mad.lo.s32 	%r328, %r327, %r326, %r325;
	ld.shared.u32 	%r329, [%r29+116];
	ld.shared.u32 	%r330, [%r28+14848];
	mad.lo.s32 	%r331, %r330, %r329, %r328;
	ld.shared.u32 	%r332, [%r29+120];
	ld.shared.u32 	%r333, [%r28+15360];
	mad.lo.s32 	%r334, %r333, %r332, %r331;
	ld.shared.u32 	%r335, [%r29+124];
	ld.shared.u32 	%r336, [%r28+15872];
	mad.lo.s32 	%r1047, %r336, %r335, %r334;
	ld.shared.u32 	%r337, [%r30];
	mad.lo.s32 	%r338, %r243, %r337, %r1043;
	ld.shared.u32 	%r339, [%r30+4];
	mad.lo.s32 	%r340, %r246, %r339, %r338;
	ld.shared.u32 	%r341, [%r30+8];
	mad.lo.s32 	%r342, %r249, %r341, %r340;
	ld.shared.u32 	%r343, [%r30+12];
	mad.lo.s32 	%r344, %r252, %r343, %r342;
	ld.shared.u32 	%r345, [%r30+16];
	mad.lo.s32 	%r346, %r255, %r345, %r344;
	ld.shared.u32 	%r347, [%r30+20];
	mad.lo.s32 	%r348, %r258, %r347, %r346;
	ld.shared.u32 	%r349, [%r30+24];
	mad.lo.s32 	%r350, %r261, %r349, %r348;
	ld.shared.u32 	%r351, [%r30+28];
	mad.lo.s32 	%r352, %r264, %r351, %r350;
	ld.shared.u32 	%r353, [%r30+32];
	mad.lo.s32 	%r354, %r267, %r353, %r352;
	ld.shared.u32 	%r355, [%r30+36];
	mad.lo.s32 	%r356, %r270, %r355, %r354;
	ld.shared.u32 	%r357, [%r30+40];
	mad.lo.s32 	%r358, %r273, %r357, %r356;
	ld.shared.u32 	%r359, [%r30+44];
	mad.lo.s32 	%r360, %r276, %r359, %r358;
	ld.shared.u32 	%r361, [%r30+48];
	mad.lo.s32 	%r362, %r279, %r361, %r360;
	ld.shared.u32 	%r363, [%r30+52];
	mad.lo.s32 	%r364, %r282, %r363, %r362;
	ld.shared.u32 	%r365, [%r30+56];
	mad.lo.s32 	%r366, %r285, %r365, %r364;
	ld.shared.u32 	%r367, [%r30+60];
	mad.lo.s32 	%r368, %r288, %r367, %r366;
	ld.shared.u32 	%r369, [%r30+64];
	mad.lo.s32 	%r370, %r291, %r369, %r368;
	ld.shared.u32 	%r371, [%r30+68];
	mad.lo.s32 	%r372, %r294, %r371, %r370;
	ld.shared.u32 	%r373, [%r30+72];
	mad.lo.s32 	%r374, %r297, %r373, %r372;
	ld.shared.u32 	%r375, [%r30+76];
	mad.lo.s32 	%r376, %r300, %r375, %r374;
	ld.shared.u32 	%r377, [%r30+80];
	mad.lo.s32 	%r378, %r303, %r377, %r376;
	ld.shared.u32 	%r379, [%r30+84];
	mad.lo.s32 	%r380, %r306, %r379, %r378;
	ld.shared.u32 	%r381, [%r30+88];
	mad.lo.s32 	%r382, %r309, %r381, %r380;
	ld.shared.u32 	%r383, [%r30+92];
	mad.lo.s32 	%r384, %r312, %r383, %r382;
	ld.shared.u32 	%r385, [%r30+96];
	mad.lo.s32 	%r386, %r315, %r385, %r384;
	ld.shared.u32 	%r387, [%r30+100];
	mad.lo.s32 	%r388, %r318, %r387, %r386;
	ld.shared.u32 	%r389, [%r30+104];
	mad.lo.s32 	%r390, %r321, %r389, %r388;
	ld.shared.u32 	%r391, [%r30+108];
	mad.lo.s32 	%r392, %r324, %r391, %r390;
	ld.shared.u32 	%r393, [%r30+112];
	mad.lo.s32 	%r394, %r327, %r393, %r392;
	ld.shared.u32 	%r395, [%r30+116];
	mad.lo.s32 	%r396, %r330, %r395, %r394;
	ld.shared.u32 	%r397, [%r30+120];
	mad.lo.s32 	%r398, %r333, %r397, %r396;
	ld.shared.u32 	%r399, [%r30+124];
	mad.lo.s32 	%r1043, %r336, %r399, %r398;
	ld.shared.u32 	%r400, [%r31];
	mad.lo.s32 	%r401, %r243, %r400, %r1039;
	ld.shared.u32 	%r402, [%r31+4];
	mad.lo.s32 	%r403, %r246, %r402, %r401;
	ld.shared.u32 	%r404, [%r31+8];
	mad.lo.s32 	%r405, %r249, %r404, %r403;
	ld.shared.u32 	%r406, [%r31+12];
	mad.lo.s32 	%r407, %r252, %r406, %r405;
	ld.shared.u32 	%r408, [%r31+16];
	mad.lo.s32 	%r409, %r255, %r408, %r407;
	ld.shared.u32 	%r410, [%r31+20];
	mad.lo.s32 	%r411, %r258, %r410, %r409;
	ld.shared.u32 	%r412, [%r31+24];
	mad.lo.s32 	%r413, %r261, %r412, %r411;
	ld.shared.u32 	%r414, [%r31+28];
	mad.lo.s32 	%r415, %r264, %r414, %r413;
	ld.shared.u32 	%r416, [%r31+32];
	mad.lo.s32 	%r417, %r267, %r416, %r415;
	ld.shared.u32 	%r418, [%r31+36];
	mad.lo.s32 	%r419, %r270, %r418, %r417;
	ld.shared.u32 	%r420, [%r31+40];
	mad.lo.s32 	%r421, %r273, %r420, %r419;
	ld.shared.u32 	%r422, [%r31+44];
	mad.lo.s32 	%r423, %r276, %r422, %r421;
	ld.shared.u32 	%r424, [%r31+48];
	mad.lo.s32 	%r425, %r279, %r424, %r423;
	ld.shared.u32 	%r426, [%r31+52];
	mad.lo.s32 	%r427, %r282, %r426, %r425;
	ld.shared.u32 	%r428, [%r31+56];
	mad.lo.s32 	%r429, %r285, %r428, %r427;
	ld.shared.u32 	%r430, [%r31+60];
	mad.lo.s32 	%r431, %r288, %r430, %r429;
	ld.shared.u32 	%r432, [%r31+64];
	mad.lo.s32 	%r433, %r291, %r432, %r431;
	ld.shared.u32 	%r434, [%r31+68];
	mad.lo.s32 	%r435, %r294, %r434, %r433;
	ld.shared.u32 	%r436, [%r31+72];
	mad.lo.s32 	%r437, %r297, %r436, %r435;
	ld.shared.u32 	%r438, [%r31+76];
	mad.lo.s32 	%r439, %r300, %r438, %r437;
	ld.shared.u32 	%r440, [%r31+80];
	mad.lo.s32 	%r441, %r303, %r440, %r439;
	ld.shared.u32 	%r442, [%r31+84];
	mad.lo.s32 	%r443, %r306, %r442, %r441;
	ld.shared.u32 	%r444, [%r31+88];
	mad.lo.s32 	%r445, %r309, %r444, %r443;
	ld.shared.u32 	%r446, [%r31+92];
	mad.lo.s32 	%r447, %r312, %r446, %r445;
	ld.shared.u32 	%r448, [%r31+96];
	mad.lo.s32 	%r449, %r315, %r448, %r447;
	ld.shared.u32 	%r450, [%r31+100];
	mad.lo.s32 	%r451, %r318, %r450, %r449;
	ld.shared.u32 	%r452, [%r31+104];
	mad.lo.s32 	%r453, %r321, %r452, %r451;
	ld.shared.u32 	%r454, [%r31+108];
	mad.lo.s32 	%r455, %r324, %r454, %r453;
	ld.shared.u32 	%r456, [%r31+112];
	mad.lo.s32 	%r457, %r327, %r456, %r455;
	ld.shared.u32 	%r458, [%r31+116];
	mad.lo.s32 	%r459, %r330, %r458, %r457;
	ld.shared.u32 	%r460, [%r31+120];
	mad.lo.s32 	%r461, %r333, %r460, %r459;
	ld.shared.u32 	%r462, [%r31+124];
	mad.lo.s32 	%r1039, %r336, %r462, %r461;
	ld.shared.u32 	%r463, [%r32];
	mad.lo.s32 	%r464, %r243, %r463, %r1035;
	ld.shared.u32 	%r465, [%r32+4];
	mad.lo.s32 	%r466, %r246, %r465, %r464;
	ld.shared.u32 	%r467, [%r32+8];
	mad.lo.s32 	%r468, %r249, %r467, %r466;
	ld.shared.u32 	%r469, [%r32+12];
	mad.lo.s32 	%r470, %r252, %r469, %r468;
	ld.shared.u32 	%r471, [%r32+16];
	mad.lo.s32 	%r472, %r255, %r471, %r470;
	ld.shared.u32 	%r473, [%r32+20];
	mad.lo.s32 	%r474, %r258, %r473, %r472;
	ld.shared.u32 	%r475, [%r32+24];
	mad.lo.s32 	%r476, %r261, %r475, %r474;
	ld.shared.u32 	%r477, [%r32+28];
	mad.lo.s32 	%r478, %r264, %r477, %r476;
	ld.shared.u32 	%r479, [%r32+32];
	mad.lo.s32 	%r480, %r267, %r479, %r478;
	ld.shared.u32 	%r481, [%r32+36];
	mad.lo.s32 	%r482, %r270, %r481, %r480;
	ld.shared.u32 	%r483, [%r32+40];
	mad.lo.s32 	%r484, %r273, %r483, %r482;
	ld.shared.u32 	%r485, [%r32+44];
	mad.lo.s32 	%r486, %r276, %r485, %r484;
	ld.shared.u32 	%r487, [%r32+48];
	mad.lo.s32 	%r488, %r279, %r487, %r486;
	ld.shared.u32 	%r489, [%r32+52];
	mad.lo.s32 	%r490, %r282, %r489, %r488;
	ld.shared.u32 	%r491, [%r32+56];
	mad.lo.s32 	%r492, %r285, %r491, %r490;
	ld.shared.u32 	%r493, [%r32+60];
	mad.lo.s32 	%r494, %r288, %r493, %r492;
	ld.shared.u32 	%r495, [%r32+64];
	mad.lo.s32 	%r496, %r291, %r495, %r494;
	ld.shared.u32 	%r497, [%r32+68];
	mad.lo.s32 	%r498, %r294, %r497, %r496;
	ld.shared.u32 	%r499, [%r32+72];
	mad.lo.s32 	%r500, %r297, %r499, %r498;
	ld.shared.u32 	%r501, [%r32+76];
	mad.lo.s32 	%r502, %r300, %r501, %r500;
	ld.shared.u32 	%r503, [%r32+80];
	mad.lo.s32 	%r504, %r303, %r503, %r502;
	ld.shared.u32 	%r505, [%r32+84];
	mad.lo.s32 	%r506, %r306, %r505, %r504;
	ld.shared.u32 	%r507, [%r32+88];
	mad.lo.s32 	%r508, %r309, %r507, %r506;
	ld.shared.u32 	%r509, [%r32+92];
	mad.lo.s32 	%r510, %r312, %r509, %r508;
	ld.shared.u32 	%r511, [%r32+96];
	mad.lo.s32 	%r512, %r315, %r511, %r510;
	ld.shared.u32 	%r513, [%r32+100];
	mad.lo.s32 	%r514, %r318, %r513, %r512;
	ld.shared.u32 	%r515, [%r32+104];
	mad.lo.s32 	%r516, %r321, %r515, %r514;
	ld.shared.u32 	%r517, [%r32+108];
	mad.lo.s32 	%r518, %r324, %r517, %r516;
	ld.shared.u32 	%r519, [%r32+112];
	mad.lo.s32 	%r520, %r327, %r519, %r518;
	ld.shared.u32 	%r521, [%r32+116];
	mad.lo.s32 	%r522, %r330, %r521, %r520;
	ld.shared.u32 	%r523, [%r32+120];
	mad.lo.s32 	%r524, %r333, %r523, %r522;
	ld.shared.u32 	%r525, [%r32+124];
	mad.lo.s32 	%r1035, %r336, %r525, %r524;
	ld.shared.u32 	%r526, [%r33];
	mad.lo.s32 	%r527, %r526, %r242, %r1046;
	ld.shared.u32 	%r528, [%r33+512];
	mad.lo.s32 	%r529, %r528, %r245, %r527;
	ld.shared.u32 	%r530, [%r33+1024];
	mad.lo.s32 	%r531, %r530, %r248, %r529;
	ld.shared.u32 	%r532, [%r33+1536];
	mad.lo.s32 	%r533, %r532, %r251, %r531;
	ld.shared.u32 	%r534, [%r33+2048];
	mad.lo.s32 	%r535, %r534, %r254, %r533;
	ld.shared.u32 	%r536, [%r33+2560];
	mad.lo.s32 	%r537, %r536, %r257, %r535;
	ld.shared.u32 	%r538, [%r33+3072];
	mad.lo.s32 	%r539, %r538, %r260, %r537;
	ld.shared.u32 	%r540, [%r33+3584];
	mad.lo.s32 	%r541, %r540, %r263, %r539;
	ld.shared.u32 	%r542, [%r33+4096];
	mad.lo.s32 	%r543, %r542, %r266, %r541;
	ld.shared.u32 	%r544, [%r33+4608];
	mad.lo.s32 	%r545, %r544, %r269, %r543;
	ld.shared.u32 	%r546, [%r33+5120];
	mad.lo.s32 	%r547, %r546, %r272, %r545;
	ld.shared.u32 	%r548, [%r33+5632];
	mad.lo.s32 	%r549, %r548, %r275, %r547;
	ld.shared.u32 	%r550, [%r33+6144];
	mad.lo.s32 	%r551, %r550, %r278, %r549;
	ld.shared.u32 	%r552, [%r33+6656];
	mad.lo.s32 	%r553, %r552, %r281, %r551;
	ld.shared.u32 	%r554, [%r33+7168];
	mad.lo.s32 	%r555, %r554, %r284, %r553;
	ld.shared.u32 	%r556, [%r33+7680];
	mad.lo.s32 	%r557, %r556, %r287, %r555;
	ld.shared.u32 	%r558, [%r33+8192];
	mad.lo.s32 	%r559, %r558, %r290, %r557;
	ld.shared.u32 	%r560, [%r33+8704];
	mad.lo.s32 	%r561, %r560, %r293, %r559;
	ld.shared.u32 	%r562, [%r33+9216];
	mad.lo.s32 	%r563, %r562, %r296, %r561;
	ld.shared.u32 	%r564, [%r33+9728];
	mad.lo.s32 	%r565, %r564, %r299, %r563;
	ld.shared.u32 	%r566, [%r33+10240];
	mad.lo.s32 	%r567, %r566, %r302, %r565;
	ld.shared.u32 	%r568, [%r33+10752];
	mad.lo.s32 	%r569, %r568, %r305, %r567;
	ld.shared.u32 	%r570, [%r33+11264];
	mad.lo.s32 	%r571, %r570, %r308, %r569;
	ld.shared.u32 	%r572, [%r33+11776];
	mad.lo.s32 	%r573, %r572, %r311, %r571;
	ld.shared.u32 	%r574, [%r33+12288];
	mad.lo.s32 	%r575, %r574, %r314, %r573;
	ld.shared.u32 	%r576, [%r33+12800];
	mad.lo.s32 	%r577, %r576, %r317, %r575;
	ld.shared.u32 	%r578, [%r33+13312];
	mad.lo.s32 	%r579, %r578, %r320, %r577;
	ld.shared.u32 	%r580, [%r33+13824];
	mad.lo.s32 	%r581, %r580, %r323, %r579;
	ld.shared.u32 	%r582, [%r33+14336];
	mad.lo.s32 	%r583, %r582, %r326, %r581;
	ld.shared.u32 	%r584, [%r33+14848];
	mad.lo.s32 	%r585, %r584, %r329, %r583;
	ld.shared.u32 	%r586, [%r33+15360];
	mad.lo.s32 	%r587, %r586, %r332, %r585;
	ld.shared.u32 	%r588, [%r33+15872];
	mad.lo.s32 	%r1046, %r588, %r335, %r587;
	mad.lo.s32 	%r589, %r526, %r337, %r1042;
	mad.lo.s32 	%r590, %r528, %r339, %r589;
	mad.lo.s32 	%r591, %r530, %r341, %r590;
	mad.lo.s32 	%r592, %r532, %r343, %r591;
	mad.lo.s32 	%r593, %r534, %r345, %r592;
	mad.lo.s32 	%r594, %r536, %r347, %r593;
	mad.lo.s32 	%r595, %r538, %r349, %r594;
	mad.lo.s32 	%r596, %r540, %r351, %r595;
	mad.lo.s32 	%r597, %r542, %r353, %r596;
	mad.lo.s32 	%r598, %r544, %r355, %r597;
	mad.lo.s32 	%r599, %r546, %r357, %r598;
	mad.lo.s32 	%r600, %r548, %r359, %r599;
	mad.lo.s32 	%r601, %r550, %r361, %r600;
	mad.lo.s32 	%r602, %r552, %r363, %r601;
	mad.lo.s32 	%r603, %r554, %r365, %r602;
	mad.lo.s32 	%r604, %r556, %r367, %r603;
	mad.lo.s32 	%r605, %r558, %r369, %r604;
	mad.lo.s32 	%r606, %r560, %r371, %r605;
	mad.lo.s32 	%r607, %r562, %r373, %r606;
	mad.lo.s32 	%r608, %r564, %r375, %r607;
	mad.lo.s32 	%r609, %r566, %r377, %r608;
	mad.lo.s32 	%r610, %r568, %r379, %r609;
	mad.lo.s32 	%r611, %r570, %r381, %r610;
	mad.lo.s32 	%r612, %r572, %r383, %r611;
	mad.lo.s32 	%r613, %r574, %r385, %r612;
	mad.lo.s32 	%r614, %r576, %r387, %r613;
	mad.lo.s32 	%r615, %r578, %r389, %r614;
	mad.lo.s32 	%r616, %r580, %r391, %r615;
	mad.lo.s32 	%r617, %r582, %r393, %r616;
	mad.lo.s32 	%r618, %r584, %r395, %r617;
	mad.lo.s32 	%r619, %r586, %r397, %r618;
	mad.lo.s32 	%r1042, %r588, %r399, %r619;
	mad.lo.s32 	%r620, %r526, %r400, %r1038;
	mad.lo.s32 	%r621, %r528, %r402, %r620;
	mad.lo.s32 	%r622, %r530, %r404, %r621;
	mad.lo.s32 	%r623, %r532, %r406, %r622;
	mad.lo.s32 	%r624, %r534, %r408, %r623;
	mad.lo.s32 	%r625, %r536, %r410, %r624;
	mad.lo.s32 	%r626, %r538, %r412, %r625;
	mad.lo.s32 	%r627, %r540, %r414, %r626;
	mad.lo.s32 	%r628, %r542, %r416, %r627;
	mad.lo.s32 	%r629, %r544, %r418, %r628;
	mad.lo.s32 	%r630, %r546, %r420, %r629;
	mad.lo.s32 	%r631, %r548, %r422, %r630;
	mad.lo.s32 	%r632, %r550, %r424, %r631;
	mad.lo.s32 	%r633, %r552, %r426, %r632;
	mad.lo.s32 	%r634, %r554, %r428, %r633;
	mad.lo.s32 	%r635, %r556, %r430, %r634;
	mad.lo.s32 	%r636, %r558, %r432, %r635;
	mad.lo.s32 	%r637, %r560, %r434, %r636;
	mad.lo.s32 	%r638, %r562, %r436, %r637;
	mad.lo.s32 	%r639, %r564, %r438, %r638;
	mad.lo.s32 	%r640, %r566, %r440, %r639;
	mad.lo.s32 	%r641, %r568, %r442, %r640;
	mad.lo.s32 	%r642, %r570, %r444, %r641;
	mad.lo.s32 	%r643, %r572, %r446, %r642;
	mad.lo.s32 	%r644, %r574, %r448, %r643;
	mad.lo.s32 	%r645, %r576, %r450, %r644;
	mad.lo.s32 	%r646, %r578, %r452, %r645;
	mad.lo.s32 	%r647, %r580, %r454, %r646;
	mad.lo.s32 	%r648, %r582, %r456, %r647;
	mad.lo.s32 	%r649, %r584, %r458, %r648;
	mad.lo.s32 	%r650, %r586, %r460, %r649;
	mad.lo.s32 	%r1038, %r588, %r462, %r650;
	mad.lo.s32 	%r651, %r526, %r463, %r1034;
	mad.lo.s32 	%r652, %r528, %r465, %r651;
	mad.lo.s32 	%r653, %r530, %r467, %r652;
	mad.lo.s32 	%r654, %r532, %r469, %r653;
	mad.lo.s32 	%r655, %r534, %r471, %r654;
	mad.lo.s32 	%r656, %r536, %r473, %r655;
	mad.lo.s32 	%r657, %r538, %r475, %r656;
	mad.lo.s32 	%r658, %r540, %r477, %r657;
	mad.lo.s32 	%r659, %r542, %r479, %r658;
	mad.lo.s32 	%r660, %r544, %r481, %r659;
	mad.lo.s32 	%r661, %r546, %r483, %r660;
	mad.lo.s32 	%r662, %r548, %r485, %r661;
	mad.lo.s32 	%r663, %r550, %r487, %r662;
	mad.lo.s32 	%r664, %r552, %r489, %r663;
	mad.lo.s32 	%r665, %r554, %r491, %r664;
	mad.lo.s32 	%r666, %r556, %r493, %r665;
	mad.lo.s32 	%r667, %r558, %r495, %r666;
	mad.lo.s32 	%r668, %r560, %r497, %r667;
	mad.lo.s32 	%r669, %r562, %r499, %r668;
	mad.lo.s32 	%r670, %r564, %r501, %r669;
	mad.lo.s32 	%r671, %r566, %r503, %r670;
	mad.lo.s32 	%r672, %r568, %r505, %r671;
	mad.lo.s32 	%r673, %r570, %r507, %r672;
	mad.lo.s32 	%r674, %r572, %r509, %r673;
	mad.lo.s32 	%r675, %r574, %r511, %r674;
	mad.lo.s32 	%r676, %r576, %r513, %r675;
	mad.lo.s32 	%r677, %r578, %r515, %r676;
	mad.lo.s32 	%r678, %r580, %r517, %r677;
	mad.lo.s32 	%r679, %r582, %r519, %r678;
	mad.lo.s32 	%r680, %r584, %r521, %r679;
	mad.lo.s32 	%r681, %r586, %r523, %r680;
	mad.lo.s32 	%r1034, %r588, %r525, %r681;
	ld.shared.u32 	%r682, [%r34];
	mad.lo.s32 	%r683, %r682, %r242, %r1045;
	ld.shared.u32 	%r684, [%r34+512];
	mad.lo.s32 	%r685, %r684, %r245, %r683;
	ld.shared.u32 	%r686, [%r34+1024];
	mad.lo.s32 	%r687, %r686, %r248, %r685;
	ld.shared.u32 	%r688, [%r34+1536];
	mad.lo.s32 	%r689, %r688, %r251, %r687;
	ld.shared.u32 	%r690, [%r34+2048];
	mad.lo.s32 	%r691, %r690, %r254, %r689;
	ld.shared.u32 	%r692, [%r34+2560];
	mad.lo.s32 	%r693, %r692, %r257, %r691;
	ld.shared.u32 	%r694, [%r34+3072];
	mad.lo.s32 	%r695, %r694, %r260, %r693;
	ld.shared.u32 	%r696, [%r34+3584];
	mad.lo.s32 	%r697, %r696, %r263, %r695;
	ld.shared.u32 	%r698, [%r34+4096];
	mad.lo.s32 	%r699, %r698, %r266, %r697;
	ld.shared.u32 	%r700, [%r34+4608];
	mad.lo.s32 	%r701, %r700, %r269, %r699;
	ld.shared.u32 	%r702, [%r34+5120];
	mad.lo.s32 	%r703, %r702, %r272, %r701;
	ld.shared.u32 	%r704, [%r34+5632];
	mad.lo.s32 	%r705, %r704, %r275, %r703;
	ld.shared.u32 	%r706, [%r34+6144];
	mad.lo.s32 	%r707, %r706, %r278, %r705;
	ld.shared.u32 	%r708, [%r34+6656];
	mad.lo.s32 	%r709, %r708, %r281, %r707;
	ld.shared.u32 	%r710, [%r34+7168];
	mad.lo.s32 	%r711, %r710, %r284, %r709;
	ld.shared.u32 	%r712, [%r34+7680];
	mad.lo.s32 	%r713, %r712, %r287, %r711;
	ld.shared.u32 	%r714, [%r34+8192];
	mad.lo.s32 	%r715, %r714, %r290, %r713;
	ld.shared.u32 	%r716, [%r34+8704];
	mad.lo.s32 	%r717, %r716, %r293, %r715;
	ld.shared.u32 	%r718, [%r34+9216];
	mad.lo.s32 	%r719, %r718, %r296, %r717;
	ld.shared.u32 	%r720, [%r34+9728];
	mad.lo.s32 	%r721, %r720, %r299, %r719;
	ld.shared.u32 	%r722, [%r34+10240];
	mad.lo.s32 	%r723, %r722, %r302, %r721;
	ld.shared.u32 	%r724, [%r34+10752];
	mad.lo.s32 	%r725, %r724, %r305, %r723;
	ld.shared.u32 	%r726, [%r34+11264];
	mad.lo.s32 	%r727, %r726, %r308, %r725;
	ld.shared.u32 	%r728, [%r34+11776];
	mad.lo.s32 	%r729, %r728, %r311, %r727;
	ld.shared.u32 	%r730, [%r34+12288];
	mad.lo.s32 	%r731, %r730, %r314, %r729;
	ld.shared.u32 	%r732, [%r34+12800];
	mad.lo.s32 	%r733, %r732, %r317, %r731;
	ld.shared.u32 	%r734, [%r34+13312];
	mad.lo.s32 	%r735, %r734, %r320, %r733;
	ld.shared.u32 	%r736, [%r34+13824];
	mad.lo.s32 	%r737, %r736, %r323, %r735;
	ld.shared.u32 	%r738, [%r34+14336];
	mad.lo.s32 	%r739, %r738, %r326, %r737;
	ld.shared.u32 	%r740, [%r34+14848];
	mad.lo.s32 	%r741, %r740, %r329, %r739;
	ld.shared.u32 	%r742, [%r34+15360];
	mad.lo.s32 	%r743, %r742, %r332, %r741;
	ld.shared.u32 	%r744, [%r34+15872];
	mad.lo.s32 	%r1045, %r744, %r335, %r743;
	mad.lo.s32 	%r745, %r682, %r337, %r1041;
	mad.lo.s32 	%r746, %r684, %r339, %r745;
	mad.lo.s32 	%r747, %r686, %r341, %r746;
	mad.lo.s32 	%r748, %r688, %r343, %r747;
	mad.lo.s32 	%r749, %r690, %r345, %r748;
	mad.lo.s32 	%r750, %r692, %r347, %r749;
	mad.lo.s32 	%r751, %r694, %r349, %r750;
	mad.lo.s32 	%r752, %r696, %r351, %r751;
	mad.lo.s32 	%r753, %r698, %r353, %r752;
	mad.lo.s32 	%r754, %r700, %r355, %r753;
	mad.lo.s32 	%r755, %r702, %r357, %r754;
	mad.lo.s32 	%r756, %r704, %r359, %r755;
	mad.lo.s32 	%r757, %r706, %r361, %r756;
	mad.lo.s32 	%r758, %r708, %r363, %r757;
	mad.lo.s32 	%r759, %r710, %r365, %r758;
	mad.lo.s32 	%r760, %r712, %r367, %r759;
	mad.lo.s32 	%r761, %r714, %r369, %r760;
	mad.lo.s32 	%r762, %r716, %r371, %r761;
	mad.lo.s32 	%r763, %r718, %r373, %r762;
	mad.lo.s32 	%r764, %r720, %r375, %r763;
	mad.lo.s32 	%r765, %r722, %r377, %r764;
	mad.lo.s32 	%r766, %r724, %r379, %r765;
	mad.lo.s32 	%r767, %r726, %r381, %r766;
	mad.lo.s32 	%r768, %r728, %r383, %r767;
	mad.lo.s32 	%r769, %r730, %r385, %r768;
	mad.lo.s32 	%r770, %r732, %r387, %r769;
	mad.lo.s32 	%r771, %r734, %r389, %r770;
	mad.lo.s32 	%r772, %r736, %r391, %r771;
	mad.lo.s32 	%r773, %r738, %r393, %r772;
	mad.lo.s32 	%r774, %r740, %r395, %r773;
	mad.lo.s32 	%r775, %r742, %r397, %r774;
	mad.lo.s32 	%r1041, %r744, %r399, %r775;
	mad.lo.s32 	%r776, %r682, %r400, %r1037;
	mad.lo.s32 	%r777, %r684, %r402, %r776;
	mad.lo.s32 	%r778, %r686, %r404, %r777;
	mad.lo.s32 	%r779, %r688, %r406, %r778;
	mad.lo.s32 	%r780, %r690, %r408, %r779;
	mad.lo.s32 	%r781, %r692, %r410, %r780;
	mad.lo.s32 	%r782, %r694, %r412, %r781;
	mad.lo.s32 	%r783, %r696, %r414, %r782;
	mad.lo.s32 	%r784, %r698, %r416, %r783;
	mad.lo.s32 	%r785, %r700, %r418, %r784;
	mad.lo.s32 	%r786, %r702, %r420, %r785;
	mad.lo.s32 	%r787, %r704, %r422, %r786;
	mad.lo.s32 	%r788, %r706, %r424, %r787;
	mad.lo.s32 	%r789, %r708, %r426, %r788;
	mad.lo.s32 	%r790, %r710, %r428, %r789;
	mad.lo.s32 	%r791, %r712, %r430, %r790;
	mad.lo.s32 	%r792, %r714, %r432, %r791;
	mad.lo.s32 	%r793, %r716, %r434, %r792;
	mad.lo.s32 	%r794, %r718, %r436, %r793;
	mad.lo.s32 	%r795, %r720, %r438, %r794;
	mad.lo.s32 	%r796, %r722, %r440, %r795;
	mad.lo.s32 	%r797, %r724, %r442, %r796;
	mad.lo.s32 	%r798, %r726, %r444, %r797;
	mad.lo.s32 	%r799, %r728, %r446, %r798;
	mad.lo.s32 	%r800, %r730, %r448, %r799;
	mad.lo.s32 	%r801, %r732, %r450, %r800;
	mad.lo.s32 	%r802, %r734, %r452, %r801;
	mad.lo.s32 	%r803, %r736, %r454, %r802;
	mad.lo.s32 	%r804, %r738, %r456, %r803;
	mad.lo.s32 	%r805, %r740, %r458, %r804;
	mad.lo.s32 	%r806, %r742, %r460, %r805;
	mad.lo.s32 	%r1037, %r744, %r462, %r806;
	mad.lo.s32 	%r807, %r682, %r463, %r1033;
	mad.lo.s32 	%r808, %r684, %r465, %r807;
	mad.lo.s32 	%r809, %r686, %r467, %r808;
	mad.lo.s32 	%r810, %r688, %r469, %r809;
	mad.lo.s32 	%r811, %r690, %r471, %r810;
	mad.lo.s32 	%r812, %r692, %r473, %r811;
	mad.lo.s32 	%r813, %r694, %r475, %r812;
	mad.lo.s32 	%r814, %r696, %r477, %r813;
	mad.lo.s32 	%r815, %r698, %r479, %r814;
	mad.lo.s32 	%r816, %r700, %r481, %r815;
	mad.lo.s32 	%r817, %r702, %r483, %r816;
	mad.lo.s32 	%r818, %r704, %r485, %r817;
	mad.lo.s32 	%r819, %r706, %r487, %r818;
	mad.lo.s32 	%r820, %r708, %r489, %r819;
	mad.lo.s32 	%r821, %r710, %r491, %r820;
	mad.lo.s32 	%r822, %r712, %r493, %r821;
	mad.lo.s32 	%r823, %r714, %r495, %r822;
	mad.lo.s32 	%r824, %r716, %r497, %r823;
	mad.lo.s32 	%r825, %r718, %r499, %r824;
	mad.lo.s32 	%r826, %r720, %r501, %r825;
	mad.lo.s32 	%r827, %r722, %r503, %r826;
	mad.lo.s32 	%r828, %r724, %r505, %r827;
	mad.lo.s32 	%r829, %r726, %r507, %r828;
	mad.lo.s32 	%r830, %r728, %r509, %r829;
	mad.lo.s32 	%r831, %r730, %r511, %r830;
	mad.lo.s32 	%r832, %r732, %r513, %r831;
	mad.lo.s32 	%r833, %r734, %r515, %r832;
	mad.lo.s32 	%r834, %r736, %r517, %r833;
	mad.lo.s32 	%r835, %r738, %r519, %r834;
	mad.lo.s32 	%r836, %r740, %r521, %r835;
	mad.lo.s32 	%r837, %r742, %r523, %r836;
	mad.lo.s32 	%r1033, %r744, %r525, %r837;
	ld.shared.u32 	%r838, [%r35];
	mad.lo.s32 	%r839, %r838, %r242, %r1044;
	ld.shared.u32 	%r840, [%r35+512];
	mad.lo.s32 	%r841, %r840, %r245, %r839;
	ld.shared.u32 	%r842, [%r35+1024];
	mad.lo.s32 	%r843, %r842, %r248, %r841;
	ld.shared.u32 	%r844, [%r35+1536];
	mad.lo.s32 	%r845, %r844, %r251, %r843;
	ld.shared.u32 	%r846, [%r35+2048];
	mad.lo.s32 	%r847, %r846, %r254, %r845;
	ld.shared.u32 	%r848, [%r35+2560];
	mad.lo.s32 	%r849, %r848, %r257, %r847;
	ld.shared.u32 	%r850, [%r35+3072];
	mad.lo.s32 	%r851, %r850, %r260, %r849;
	ld.shared.u32 	%r852, [%r35+3584];
	mad.lo.s32 	%r853, %r852, %r263, %r851;
	ld.shared.u32 	%r854, [%r35+4096];
	mad.lo.s32 	%r855, %r854, %r266, %r853;
	ld.shared.u32 	%r856, [%r35+4608];
	mad.lo.s32 	%r857, %r856, %r269, %r855;
	ld.shared.u32 	%r858, [%r35+5120];
	mad.lo.s32 	%r859, %r858, %r272, %r857;
	ld.shared.u32 	%r860, [%r35+5632];
	mad.lo.s32 	%r861, %r860, %r275, %r859;
	ld.shared.u32 	%r862, [%r35+6144];
	mad.lo.s32 	%r863, %r862, %r278, %r861;
	ld.shared.u32 	%r864, [%r35+6656];
	mad.lo.s32 	%r865, %r864, %r281, %r863;
	ld.shared.u32 	%r866, [%r35+7168];
	mad.lo.s32 	%r867, %r866, %r284, %r865;
	ld.shared.u32 	%r868, [%r35+7680];
	mad.lo.s32 	%r869, %r868, %r287, %r867;
	ld.shared.u32 	%r870, [%r35+8192];
	mad.lo.s32 	%r871, %r870, %r290, %r869;
	ld.shared.u32 	%r872, [%r35+8704];
	mad.lo.s32 	%r873, %r872, %r293, %r871;
	ld.shared.u32 	%r874, [%r35+9216];
	mad.lo.s32 	%r875, %r874, %r296, %r873;
	ld.shared.u32 	%r876, [%r35+9728];
	mad.lo.s32 	%r877, %r876, %r299, %r875;
	ld.shared.u32 	%r878, [%r35+10240];
	mad.lo.s32 	%r879, %r878, %r302, %r877;
	ld.shared.u32 	%r880, [%r35+10752];
	mad.lo.s32 	%r881, %r880, %r305, %r879;
	ld.shared.u32 	%r882, [%r35+11264];
	mad.lo.s32 	%r883, %r882, %r308, %r881;
	ld.shared.u32 	%r884, [%r35+11776];
	mad.lo.s32 	%r885, %r884, %r311, %r883;
	ld.shared.u32 	%r886, [%r35+12288];
	mad.lo.s32 	%r887, %r886, %r314, %r885;
	ld.shared.u32 	%r888, [%r35+12800];
	mad.lo.s32 	%r889, %r888, %r317, %r887;
	ld.shared.u32 	%r890, [%r35+13312];
	mad.lo.s32 	%r891, %r890, %r320, %r889;
	ld.shared.u32 	%r892, [%r35+13824];
	mad.lo.s32 	%r893, %r892, %r323, %r891;
	ld.shared.u32 	%r894, [%r35+14336];
	mad.lo.s32 	%r895, %r894, %r326, %r893;
	ld.shared.u32 	%r896, [%r35+14848];
	mad.lo.s32 	%r897, %r896, %r329, %r895;
	ld.shared.u32 	%r898, [%r35+15360];
	mad.lo.s32 	%r899, %r898, %r332, %r897;
	ld.shared.u32 	%r900, [%r35+15872];
	mad.lo.s32 	%r1044, %r900, %r335, %r899;
	mad.lo.s32 	%r901, %r838, %r337, %r1040;
	mad.lo.s32 	%r902, %r840, %r339, %r901;
	mad.lo.s32 	%r903, %r842, %r341, %r902;
	mad.lo.s32 	%r904, %r844, %r343, %r903;
	mad.lo.s32 	%r905, %r846, %r345, %r904;
	mad.lo.s32 	%r906, %r848, %r347, %r905;
	mad.lo.s32 	%r907, %r850, %r349, %r906;
	mad.lo.s32 	%r908, %r852, %r351, %r907;
	mad.lo.s32 	%r909, %r854, %r353, %r908;
	mad.lo.s32 	%r910, %r856, %r355, %r909;
	mad.lo.s32 	%r911, %r858, %r357, %r910;
	mad.lo.s32 	%r912, %r860, %r359, %r911;
	mad.lo.s32 	%r913, %r862, %r361, %r912;
	mad.lo.s32 	%r914, %r864, %r363, %r913;
	mad.lo.s32 	%r915, %r866, %r365, %r914;
	mad.lo.s32 	%r916, %r868, %r367, %r915;
	mad.lo.s32 	%r917, %r870, %r369, %r916;
	mad.lo.s32 	%r918, %r872, %r371, %r917;
	mad.lo.s32 	%r919, %r874, %r373, %r918;
	mad.lo.s32 	%r920, %r876, %r375, %r919;
	mad.lo.s32 	%r921, %r878, %r377, %r920;
	mad.lo.s32 	%r922, %r880, %r379, %r921;
	mad.lo.s32 	%r923, %r882, %r381, %r922;
	mad.lo.s32 	%r924, %r884, %r383, %r923;
	mad.lo.s32 	%r925, %r886, %r385, %r924;
	mad.lo.s32 	%r926, %r888, %r387, %r925;
	mad.lo.s32 	%r927, %r890, %r389, %r926;
	mad.lo.s32 	%r928, %r892, %r391, %r927;
	mad.lo.s32 	%r929, %r894, %r393, %r928;
	mad.lo.s32 	%r930, %r896, %r395, %r929;
	mad.lo.s32 	%r931, %r898, %r397, %r930;
	mad.lo.s32 	%r1040, %r900, %r399, %r931;
	mad.lo.s32 	%r932, %r838, %r400, %r1036;
	mad.lo.s32 	%r933, %r840, %r402, %r932;
	mad.lo.s32 	%r934, %r842, %r404, %r933;
	mad.lo.s32 	%r935, %r844, %r406, %r934;
	mad.lo.s32 	%r936, %r846, %r408, %r935;
	mad.lo.s32 	%r937, %r848, %r410, %r936;
	mad.lo.s32 	%r938, %r850, %r412, %r937;
	mad.lo.s32 	%r939, %r852, %r414, %r938;
	mad.lo.s32 	%r940, %r854, %r416, %r939;
	mad.lo.s32 	%r941, %r856, %r418, %r940;
	mad.lo.s32 	%r942, %r858, %r420, %r941;
	mad.lo.s32 	%r943, %r860, %r422, %r942;
	mad.lo.s32 	%r944, %r862, %r424, %r943;
	mad.lo.s32 	%r945, %r864, %r426, %r944;
	mad.lo.s32 	%r946, %r866, %r428, %r945;
	mad.lo.s32 	%r947, %r868, %r430, %r946;
	mad.lo.s32 	%r948, %r870, %r432, %r947;
	mad.lo.s32 	%r949, %r872, %r434, %r948;
	mad.lo.s32 	%r950, %r874, %r436, %r949;
	mad.lo.s32 	%r951, %r876, %r438, %r950;
	mad.lo.s32 	%r952, %r878, %r440, %r951;
	mad.lo.s32 	%r953, %r880, %r442, %r952;
	mad.lo.s32 	%r954, %r882, %r444, %r953;
	mad.lo.s32 	%r955, %r884, %r446, %r954;
	mad.lo.s32 	%r956, %r886, %r448, %r955;
	mad.lo.s32 	%r957, %r888, %r450, %r956;
	mad.lo.s32 	%r958, %r890, %r452, %r957;
	mad.lo.s32 	%r959, %r892, %r454, %r958;
	mad.lo.s32 	%r960, %r894, %r456, %r959;
	mad.lo.s32 	%r961, %r896, %r458, %r960;
	mad.lo.s32 	%r962, %r898, %r460, %r961;
	mad.lo.s32 	%r1036, %r900, %r462, %r962;
	mad.lo.s32 	%r963, %r838, %r463, %r1032;
	mad.lo.s32 	%r964, %r840, %r465, %r963;
	mad.lo.s32 	%r965, %r842, %r467, %r964;
	mad.lo.s32 	%r966, %r844, %r469, %r965;
	mad.lo.s32 	%r967, %r846, %r471, %r966;
	mad.lo.s32 	%r968, %r848, %r473, %r967;
	mad.lo.s32 	%r969, %r850, %r475, %r968;
	mad.lo.s32 	%r970, %r852, %r477, %r969;
	mad.lo.s32 	%r971, %r854, %r479, %r970;
	mad.lo.s32 	%r972, %r856, %r481, %r971;
	mad.lo.s32 	%r973, %r858, %r483, %r972;
	mad.lo.s32 	%r974, %r860, %r485, %r973;
	mad.lo.s32 	%r975, %r862, %r487, %r974;
	mad.lo.s32 	%r976, %r864, %r489, %r975;
	mad.lo.s32 	%r977, %r866, %r491, %r976;
	mad.lo.s32 	%r978, %r868, %r493, %r977;
	mad.lo.s32 	%r979, %r870, %r495, %r978;
	mad.lo.s32 	%r980, %r872, %r497, %r979;
	mad.lo.s32 	%r981, %r874, %r499, %r980;
	mad.lo.s32 	%r982, %r876, %r501, %r981;
	mad.lo.s32 	%r983, %r878, %r503, %r982;
	mad.lo.s32 	%r984, %r880, %r505, %r983;
	mad.lo.s32 	%r985, %r882, %r507, %r984;
	mad.lo.s32 	%r986, %r884, %r509, %r985;
	mad.lo.s32 	%r987, %r886, %r511, %r986;
	mad.lo.s32 	%r988, %r888, %r513, %r987;
	mad.lo.s32 	%r989, %r890, %r515, %r988;
	mad.lo.s32 	%r990, %r892, %r517, %r989;
	mad.lo.s32 	%r991, %r894, %r519, %r990;
	mad.lo.s32 	%r992, %r896, %r521, %r991;
	mad.lo.s32 	%r993, %r898, %r523, %r992;
	mad.lo.s32 	%r1032, %r900, %r525, %r993;
	bar.sync 	0;
	add.s32 	%r1048, %r1048, 1;
	add.s32 	%r1031, %r1031, 32;
	add.s32 	%r1030, %r1030, 32;
	add.s32 	%r1029, %r1029, 32;
	add.s32 	%r1028, %r1028, 32;
	add.s32 	%r1027, %r1027, %r37;
	add.s32 	%r1026, %r1026, %r37;
	add.s32 	%r1025, %r1025, %r37;
	add.s32 	%r1024, %r1024, %r37;
	add.s32 	%r1023, %r1023, %r37;
	add.s32 	%r1022, %r1022, %r37;
	add.s32 	%r1021, %r1021, %r37;
	add.s32 	%r1020, %r1020, %r37;
	setp.ne.s32 	%p6, %r1048, 16;
	@%p6 bra 	$L__BB2_6;
	mad.lo.s32 	%r994, %r58, %r127, %r47;
	mul.wide.u32 	%rd31, %r994, 4;
	add.s64 	%rd32, %rd3, %rd31;
	st.global.u32 	[%rd32], %r1047;
	add.s32 	%r995, %r10, %r59;
	mad.lo.s32 	%r996, %r995, %r127, %r47;
	mul.wide.u32 	%rd33, %r996, 4;
	add.s64 	%rd34, %rd3, %rd33;
	st.global.u32 	[%rd34], %r1043;
	add.s32 	%r997, %r995, %r6;
	mad.lo.s32 	%r998, %r997, %r127, %r47;
	mul.wide.u32 	%rd35, %r998, 4;
	add.s64 	%rd36, %rd3, %rd35;
	st.global.u32 	[%rd36], %r1039;
	add.s32 	%r999, %r997, %r6;
	mad.lo.s32 	%r1000, %r999, %r127, %r47;
	mul.wide.u32 	%rd37, %r1000, 4;
	add.s64 	%rd38, %rd3, %rd37;
	st.global.u32 	[%rd38], %r1035;
	add.s32 	%r1001, %r994, %r5;
	mul.wide.u32 	%rd39, %r1001, 4;
	add.s64 	%rd40, %rd3, %rd39;
	st.global.u32 	[%rd40], %r1046;
	add.s32 	%r1002, %r996, %r5;
	mul.wide.u32 	%rd41, %r1002, 4;
	add.s64 	%rd42, %rd3, %rd41;
	st.global.u32 	[%rd42], %r1042;
	add.s32 	%r1003, %r998, %r5;
	mul.wide.u32 	%rd43, %r1003, 4;
	add.s64 	%rd44, %rd3, %rd43;
	st.global.u32 	[%rd44], %r1038;
	add.s32 	%r1004, %r1000, %r5;
	mul.wide.u32 	%rd45, %r1004, 4;
	add.s64 	%rd46, %rd3, %rd45;
	st.global.u32 	[%rd46], %r1034;
	add.s32 	%r1005, %r1001, %r5;
	mul.wide.u32 	%rd47, %r1005, 4;
	add.s64 	%rd48, %rd3, %rd47;
	st.global.u32 	[%rd48], %r1045;
	add.s32 	%r1006, %r1002, %r5;
	mul.wide.u32 	%rd49, %r1006, 4;
	add.s64 	%rd50, %rd3, %rd49;
	st.global.u32 	[%rd50], %r1041;
	add.s32 	%r1007, %r1003, %r5;
	mul.wide.u32 	%rd51, %r1007, 4;
	add.s64 	%rd52, %rd3, %rd51;
	st.global.u32 	[%rd52], %r1037;
	add.s32 	%r1008, %r1004, %r5;
	mul.wide.u32 	%rd53, %r1008, 4;
	add.s64 	%rd54, %rd3, %rd53;
	st.global.u32 	[%rd54], %r1033;
	add.s32 	%r1009, %r1005, %r5;
	mul.wide.u32 	%rd55, %r1009, 4;
	add.s64 	%rd56, %rd3, %rd55;
	st.global.u32 	[%rd56], %r1044;
	add.s32 	%r1010, %r1006, %r5;
	mul.wide.u32 	%rd57, %r1010, 4;
	add.s64 	%rd58, %rd3, %rd57;
	st.global.u32 	[%rd58], %r1040;
	add.s32 	%r1011, %r1007, %r5;
	mul.wide.u32 	%rd59, %r1011, 4;
	add.s64 	%rd60, %rd3, %rd59;
	st.global.u32 	[%rd60], %r1036;
	add.s32 	%r1012, %r1008, %r5;
	mul.wide.u32 	%rd61, %r1012, 4;
	add.s64 	%rd62, %rd3, %rd61;
	st.global.u32 	[%rd62], %r1032;
$L__BB2_8:
	add.s32 	%r122, %r1019, 1;
	mad.lo.s32 	%r1018, %r2, %r1019, %r2;
	setp.lt.u32 	%p7, %r1018, %r126;
	mov.u32 	%r1019, %r122;
	@%p7 bra 	$L__BB2_4;
$L__BB2_9:
	add.s32 	%r124, %r1017, 1;
	mov.u32 	%r1013, %nctaid.x;
	mad.lo.s32 	%r1014, %r1013, %r1017, %r1013;
	shl.b32 	%r1016, %r1014, 7;
	setp.lt.u32 	%p8, %r1016, %r127;
	mov.u32 	%r1017, %r124;
	@%p8 bra 	$L__BB2_2;
$L__BB2_10:
	ret;

}
	// .globl	_Z25shared_matmul_thread_tilePKiS0_Piiii
.visible .entry _Z25shared_matmul_thread_tilePKiS0_Piiii(
	.param .u64 .ptr .align 1 _Z25shared_matmul_thread_tilePKiS0_Piiii_param_0,
	.param .u64 .ptr .align 1 _Z25shared_matmul_thread_tilePKiS0_Piiii_param_1,
	.param .u64 .ptr .align 1 _Z25shared_matmul_thread_tilePKiS0_Piiii_param_2,
	.param .u32 _Z25shared_matmul_thread_tilePKiS0_Piiii_param_3,
	.param .u32 _Z25shared_matmul_thread_tilePKiS0_Piiii_param_4,
	.param .u32 _Z25shared_matmul_thread_tilePKiS0_Piiii_param_5
)
{
	.reg .pred 	%p<10>;
	.reg .b32 	%r<322>;
	.reg .b64 	%rd<64>;
	// demoted variable
	.shared .align 4 .b8 _ZZ25shared_matmul_thread_tilePKiS0_PiiiiE5smemA[8192];
	// demoted variable
	.shared .align 4 .b8 _ZZ25shared_matmul_thread_tilePKiS0_PiiiiE5smemB[16384];
	ld.param.u64 	%rd3, [_Z25shared_matmul_thread_tilePKiS0_Piiii_param_0];
	ld.param.u64 	%rd4, [_Z25shared_matmul_thread_tilePKiS0_Piiii_param_1];
	ld.param.u32 	%r111, [_Z25shared_matmul_thread_tilePKiS0_Piiii_param_4];
	setp.eq.s32 	%p1, %r111, 0;
	@%p1 bra 	$L__BB3_12;
	cvta.to.global.u64 	%rd1, %rd3;
	cvta.to.global.u64 	%rd2, %rd4;
	mov.u32 	%r114, %tid.x;
	mov.u32 	%r115, %tid.y;
	mov.u32 	%r116, %ntid.x;
	mov.u32 	%r117, %ntid.y;
	mad.lo.s32 	%r118, %r115, %r116, %r114;
	shr.u32 	%r1, %r118, 5;
	and.b32  	%r2, %r118, 31;
	add.s32 	%r119, %r117, %r115;
	mad.lo.s32 	%r120, %r119, %r116, %r114;
	shr.u32 	%r3, %r120, 5;
	and.b32  	%r4, %r120, 31;
	add.s32 	%r121, %r119, %r117;
	mad.lo.s32 	%r122, %r121, %r116, %r114;
	shr.u32 	%r5, %r122, 5;
	and.b32  	%r6, %r122, 31;
	shl.b32 	%r123, %r5, 7;
	mov.u32 	%r124, _ZZ25shared_matmul_thread_tilePKiS0_PiiiiE5smemA;
	add.s32 	%r125, %r124, %r123;
	shl.b32 	%r126, %r122, 2;
	and.b32  	%r127, %r126, 124;
	add.s32 	%r7, %r125, %r127;
	add.s32 	%r128, %r121, %r117;
	mad.lo.s32 	%r129, %r128, %r116, %r114;
	shr.u32 	%r8, %r129, 5;
	and.b32  	%r9, %r129, 31;
	shl.b32 	%r130, %r8, 7;
	add.s32 	%r131, %r124, %r130;
	shl.b32 	%r132, %r129, 2;
	and.b32  	%r133, %r132, 124;
	add.s32 	%r10, %r131, %r133;
	shr.u32 	%r11, %r118, 7;
	shl.b32 	%r134, %r11, 9;
	mov.u32 	%r135, _ZZ25shared_matmul_thread_tilePKiS0_PiiiiE5smemB;
	add.s32 	%r136, %r135, %r134;
	shl.b32 	%r137, %r118, 2;
	and.b32  	%r138, %r137, 508;
	add.s32 	%r12, %r136, %r138;
	shr.u32 	%r13, %r120, 7;
	shl.b32 	%r139, %r13, 9;
	add.s32 	%r140, %r135, %r139;
	shl.b32 	%r141, %r120, 2;
	and.b32  	%r142, %r141, 508;
	add.s32 	%r14, %r140, %r142;
	shr.u32 	%r15, %r122, 7;
	and.b32  	%r16, %r122, 127;
	shr.u32 	%r17, %r129, 7;
	and.b32  	%r18, %r129, 127;
	shl.b32 	%r143, %r17, 9;
	add.s32 	%r144, %r135, %r143;
	and.b32  	%r145, %r132, 508;
	add.s32 	%r19, %r144, %r145;
	add.s32 	%r146, %r128, %r117;
	mad.lo.s32 	%r147, %r146, %r116, %r114;
	shr.u32 	%r20, %r147, 7;
	and.b32  	%r21, %r147, 127;
	add.s32 	%r148, %r146, %r117;
	mad.lo.s32 	%r149, %r148, %r116, %r114;
	shr.u32 	%r22, %r149, 7;
	and.b32  	%r23, %r149, 127;
	add.s32 	%r150, %r148, %r117;
	mad.lo.s32 	%r151, %r150, %r116, %r114;
	shr.u32 	%r24, %r151, 7;
	and.b32  	%r25, %r151, 127;
	add.s32 	%r152, %r150, %r117;
	mad.lo.s32 	%r153, %r152, %r116, %r114;
	shr.u32 	%r26, %r153, 7;
	and.b32  	%r27, %r153, 127;
	shl.b32 	%r154, %r114, 4;
	add.s32 	%r155, %r154, %r135;
	add.s32 	%r28, %r155, 8;
	shl.b32 	%r156, %r115, 9;
	add.s32 	%r157, %r156, %r124;
	add.s32 	%r29, %r157, 256;
	mov.b32 	%r282, 0;
	mov.u32 	%r283, %r282;
$L__BB3_2:
	ld.param.u32 	%r278, [_Z25shared_matmul_thread_tilePKiS0_Piiii_param_3];
	setp.eq.s32 	%p2, %r278, 0;
	mov.u32 	%r158, %tid.x;
	mov.u32 	%r159, %ctaid.x;
	shl.b32 	%r32, %r159, 7;
	add.s32 	%r160, %r32, %r158;
	add.s32 	%r33, %r160, %r282;
	@%p2 bra 	$L__BB3_11;
	add.s32 	%r162, %r282, %r32;
	mov.u32 	%r163, %tid.y;
	mov.u32 	%r164, %ntid.x;
	mad.lo.s32 	%r166, %r163, %r164, %r158;
	and.b32  	%r167, %r166, 127;
	add.s32 	%r34, %r162, %r167;
	mov.u32 	%r168, %ntid.y;
	add.s32 	%r169, %r168, %r163;
	mad.lo.s32 	%r170, %r169, %r164, %r158;
	and.b32  	%r171, %r170, 127;
	add.s32 	%r35, %r162, %r171;
	add.s32 	%r36, %r162, %r16;
	add.s32 	%r37, %r162, %r18;
	add.s32 	%r38, %r162, %r21;
	add.s32 	%r39, %r162, %r23;
	add.s32 	%r40, %r162, %r25;
	add.s32 	%r41, %r162, %r27;
	mov.b32 	%r284, 0;
	mov.u32 	%r285, %r284;
$L__BB3_4:
	ld.param.u32 	%r279, [_Z25shared_matmul_thread_tilePKiS0_Piiii_param_3];
	setp.ge.s32 	%p3, %r33, %r111;
	mov.u32 	%r172, %tid.y;
	mov.u32 	%r173, %ctaid.y;
	shl.b32 	%r44, %r173, 6;
	add.s32 	%r174, %r44, %r172;
	add.s32 	%r175, %r174, %r284;
	setp.ge.s32 	%p4, %r175, %r279;
	or.pred  	%p5, %p3, %p4;
	@%p5 bra 	$L__BB3_10;
	ld.param.u32 	%r281, [_Z25shared_matmul_thread_tilePKiS0_Piiii_param_5];
	add.s32 	%r45, %r284, %r44;
	add.s32 	%r177, %r45, %r1;
	mad.lo.s32 	%r46, %r177, %r281, %r2;
	add.s32 	%r178, %r45, %r3;
	mad.lo.s32 	%r47, %r178, %r281, %r4;
	add.s32 	%r179, %r45, %r5;
	mad.lo.s32 	%r48, %r179, %r281, %r6;
	add.s32 	%r180, %r45, %r8;
	mad.lo.s32 	%r49, %r180, %r281, %r9;
	mov.b32 	%r306, 0;
	mov.u32 	%r307, %r306;
	mov.u32 	%r308, %r306;
	mov.u32 	%r309, %r306;
	mov.u32 	%r310, %r306;
	mov.u32 	%r311, %r306;
	mov.u32 	%r312, %r306;
	mov.u32 	%r313, %r306;
	mov.u32 	%r314, %r306;
	mov.u32 	%r315, %r306;
	mov.u32 	%r316, %r306;
	mov.u32 	%r317, %r306;
	mov.u32 	%r318, %r306;
	mov.u32 	%r319, %r306;
	mov.u32 	%r320, %r306;
	mov.u32 	%r321, %r306;
	mov.u32 	%r302, %r306;
$L__BB3_6:
	shl.b32 	%r182, %r302, 5;
	add.s32 	%r183, %r182, %r46;
	mul.wide.u32 	%rd6, %r183, 4;
	add.s64 	%rd7, %rd1, %rd6;
	ld.global.u32 	%r184, [%rd7];
	shl.b32 	%r185, %r1, 7;
	mov.u32 	%r186, _ZZ25shared_matmul_thread_tilePKiS0_PiiiiE5smemA;
	add.s32 	%r187, %r186, %r185;
	shl.b32 	%r188, %r2, 2;
	add.s32 	%r189, %r187, %r188;
	st.shared.u32 	[%r189], %r184;
	add.s32 	%r190, %r182, %r47;
	mul.wide.u32 	%rd8, %r190, 4;
	add.s64 	%rd9, %rd1, %rd8;
	ld.global.u32 	%r191, [%rd9];
	shl.b32 	%r192, %r3, 7;
	add.s32 	%r193, %r186, %r192;
	shl.b32 	%r194, %r4, 2;
	add.s32 	%r195, %r193, %r194;
	st.shared.u32 	[%r195], %r191;
	add.s32 	%r196, %r182, %r48;
	mul.wide.u32 	%rd10, %r196, 4;
	add.s64 	%rd11, %rd1, %rd10;
	ld.global.u32 	%r197, [%rd11];
	st.shared.u32 	[%r7], %r197;
	add.s32 	%r198, %r182, %r49;
	mul.wide.u32 	%rd12, %r198, 4;
	add.s64 	%rd13, %rd1, %rd12;
	ld.global.u32 	%r199, [%rd13];
	st.shared.u32 	[%r10], %r199;
	add.s32 	%r200, %r182, %r11;
	mad.lo.s32 	%r201, %r200, %r111, %r34;
	mul.wide.u32 	%rd14, %r201, 4;
	add.s64 	%rd15, %rd2, %rd14;
	ld.global.u32 	%r202, [%rd15];
	st.shared.u32 	[%r12], %r202;
	add.s32 	%r203, %r182, %r13;
	mad.lo.s32 	%r204, %r203, %r111, %r35;
	mul.wide.u32 	%rd16, %r204, 4;
	add.s64 	%rd17, %rd2, %rd16;
	ld.global.u32 	%r205, [%rd17];
	st.shared.u32 	[%r14], %r205;
	add.s32 	%r206, %r182, %r15;
	mad.lo.s32 	%r207, %r206, %r111, %r36;
	mul.wide.u32 	%rd18, %r207, 4;
	add.s64 	%rd19, %rd2, %rd18;
	ld.global.u32 	%r208, [%rd19];
	shl.b32 	%r209, %r15, 9;
	mov.u32 	%r210, _ZZ25shared_matmul_thread_tilePKiS0_PiiiiE5smemB;
	add.s32 	%r211, %r210, %r209;
	shl.b32 	%r212, %r16, 2;
	add.s32 	%r213, %r211, %r212;
	st.shared.u32 	[%r213], %r208;
	add.s32 	%r214, %r182, %r17;
	mad.lo.s32 	%r215, %r214, %r111, %r37;
	mul.wide.u32 	%rd20, %r215, 4;
	add.s64 	%rd21, %rd2, %rd20;
	ld.global.u32 	%r216, [%rd21];
	st.shared.u32 	[%r19], %r216;
	add.s32 	%r217, %r182, %r20;
	mad.lo.s32 	%r218, %r217, %r111, %r38;
	mul.wide.u32 	%rd22, %r218, 4;
	add.s64 	%rd23, %rd2, %rd22;
	ld.global.u32 	%r219, [%rd23];
	shl.b32 	%r220, %r20, 9;
	add.s32 	%r221, %r210, %r220;
	shl.b32 	%r222, %r21, 2;
	add.s32 	%r223, %r221, %r222;
	st.shared.u32 	[%r223], %r219;
	add.s32 	%r224, %r182, %r22;
	mad.lo.s32 	%r225, %r224, %r111, %r39;
	mul.wide.u32 	%rd24, %r225, 4;
	add.s64 	%rd25, %rd2, %rd24;
	ld.global.u32 	%r226, [%rd25];
	shl.b32 	%r227, %r22, 9;
	add.s32 	%r228, %r210, %r227;
	shl.b32 	%r229, %r23, 2;
	add.s32 	%r230, %r228, %r229;
	st.shared.u32 	[%r230], %r226;
	add.s32 	%r231, %r182, %r24;
	mad.lo.s32 	%r232, %r231, %r111, %r40;
	mul.wide.u32 	%rd26, %r232, 4;
	add.s64 	%rd27, %rd2, %rd26;
	ld.global.u32 	%r233, [%rd27];
	shl.b32 	%r234, %r24, 9;
	add.s32 	%r235, %r210, %r234;
	shl.b32 	%r236, %r25, 2;
	add.s32 	%r237, %r235, %r236;
	st.shared.u32 	[%r237], %r233;
	add.s32 	%r238, %r182, %r26;
	mad.lo.s32 	%r239, %r238, %r111, %r41;
	mul.wide.u32 	%rd28, %r239, 4;
	add.s64 	%rd29, %rd2, %rd28;
	ld.global.u32 	%r240, [%rd29];
	shl.b32 	%r241, %r26, 9;
	add.s32 	%r242, %r210, %r241;
	shl.b32 	%r243, %r27, 2;
	add.s32 	%r244, %r242, %r243;
	st.shared.u32 	[%r244], %r240;
	bar.sync 	0;
	mov.b32 	%r304, 8;
	mov.u32 	%r303, %r29;
	mov.u32 	%r305, %r28;
$L__BB3_7:
	ld.shared.u32 	%r245, [%r303+-256];
	ld.shared.u32 	%r246, [%r303+-128];
	ld.shared.u32 	%r247, [%r303];
	ld.shared.u32 	%r248, [%r303+128];
	ld.shared.u32 	%r249, [%r305+-8];
	ld.shared.u32 	%r250, [%r305+-4];
	ld.shared.u32 	%r251, [%r305];
	ld.shared.u32 	%r252, [%r305+4];
	mad.lo.s32 	%r321, %r249, %r245, %r321;
	mad.lo.s32 	%r320, %r250, %r245, %r320;
	mad.lo.s32 	%r319, %r251, %r245, %r319;
	mad.lo.s32 	%r318, %r252, %r245, %r318;
	mad.lo.s32 	%r317, %r249, %r246, %r317;
	mad.lo.s32 	%r316, %r250, %r246, %r316;
	mad.lo.s32 	%r315, %r251, %r246, %r315;
	mad.lo.s32 	%r314, %r252, %r246, %r314;
	mad.lo.s32 	%r313, %r249, %r247, %r313;
	mad.lo.s32 	%r312, %r250, %r247, %r312;
	mad.lo.s32 	%r311, %r251, %r247, %r311;
	mad.lo.s32 	%r310, %r252, %r247, %r310;
	mad.lo.s32 	%r309, %r249, %r248, %r309;
	mad.lo.s32 	%r308, %r250, %r248, %r308;
	mad.lo.s32 	%r307, %r251, %r248, %r307;
	mad.lo.s32 	%r306, %r252, %r248, %r306;
	add.s32 	%r305, %r305, 512;
	add.s32 	%r304, %r304, 512;
	add.s32 	%r303, %r303, 4;
	setp.ne.s32 	%p6, %r304, 16392;
	@%p6 bra 	$L__BB3_7;
	add.s32 	%r302, %r302, 1;
	setp.ne.s32 	%p7, %r302, 16;
	@%p7 bra 	$L__BB3_6;
	ld.param.u64 	%rd63, [_Z25shared_matmul_thread_tilePKiS0_Piiii_param_2];
	mov.u32 	%r253, %tid.y;
	shl.b32 	%r254, %r253, 2;
	add.s32 	%r255, %r45, %r254;
	mov.u32 	%r256, %tid.x;
	mad.lo.s32 	%r257, %r256, 3, %r33;
	mad.lo.s32 	%r258, %r255, %r111, %r257;
	cvta.to.global.u64 	%rd30, %rd63;
	mul.wide.u32 	%rd31, %r258, 4;
	add.s64 	%rd32, %rd30, %rd31;
	st.global.u32 	[%rd32], %r321;
	add.s32 	%r259, %r258, 1;
	mul.wide.u32 	%rd33, %r259, 4;
	add.s64 	%rd34, %rd30, %rd33;
	st.global.u32 	[%rd34], %r320;
	add.s32 	%r260, %r258, 2;
	mul.wide.u32 	%rd35, %r260, 4;
	add.s64 	%rd36, %rd30, %rd35;
	st.global.u32 	[%rd36], %r319;
	add.s32 	%r261, %r258, 3;
	mul.wide.u32 	%rd37, %r261, 4;
	add.s64 	%rd38, %rd30, %rd37;
	st.global.u32 	[%rd38], %r318;
	add.s32 	%r262, %r258, %r111;
	mul.wide.u32 	%rd39, %r262, 4;
	add.s64 	%rd40, %rd30, %rd39;
	st.global.u32 	[%rd40], %r317;
	add.s32 	%r263, %r259, %r111;
	mul.wide.u32 	%rd41, %r263, 4;
	add.s64 	%rd42, %rd30, %rd41;
	st.global.u32 	[%rd42], %r316;
	add.s32 	%r264, %r263, 1;
	mul.wide.u32 	%rd43, %r264, 4;
	add.s64 	%rd44, %rd30, %rd43;
	st.global.u32 	[%rd44], %r315;
	add.s32 	%r265, %r263, 2;
	mul.wide.u32 	%rd45, %r265, 4;
	add.s64 	%rd46, %rd30, %rd45;
	st.global.u32 	[%rd46], %r314;
	add.s32 	%r266, %r262, %r111;
	mul.wide.u32 	%rd47, %r266, 4;
	add.s64 	%rd48, %rd30, %rd47;
	st.global.u32 	[%rd48], %r313;
	add.s32 	%r267, %r263, %r111;
	mul.wide.u32 	%rd49, %r267, 4;
	add.s64 	%rd50, %rd30, %rd49;
	st.global.u32 	[%rd50], %r312;
	add.s32 	%r268, %r267, 1;
	mul.wide.u32 	%rd51, %r268, 4;
	add.s64 	%rd52, %rd30, %rd51;
	st.global.u32 	[%rd52], %r311;
	add.s32 	%r269, %r267, 2;
	mul.wide.u32 	%rd53, %r269, 4;
	add.s64 	%rd54, %rd30, %rd53;
	st.global.u32 	[%rd54], %r310;
	add.s32 	%r270, %r266, %r111;
	mul.wide.u32 	%rd55, %r270, 4;
	add.s64 	%rd56, %rd30, %rd55;
	st.global.u32 	[%rd56], %r309;
	add.s32 	%r271, %r267, %r111;
	mul.wide.u32 	%rd57, %r271, 4;
	add.s64 	%rd58, %rd30, %rd57;
	st.global.u32 	[%rd58], %r308;
	add.s32 	%r272, %r271, 1;
	mul.wide.u32 	%rd59, %r272, 4;
	add.s64 	%rd60, %rd30, %rd59;
	st.global.u32 	[%rd60], %r307;
	add.s32 	%r273, %r271, 2;
	mul.wide.u32 	%rd61, %r273, 4;
	add.s64 	%rd62, %rd30, %rd61;
	st.global.u32 	[%rd62], %r306;
$L__BB3_10:
	ld.param.u32 	%r280, [_Z25shared_matmul_thread_tilePKiS0_Piiii_param_3];
	add.s32 	%r106, %r285, 1;
	mov.u32 	%r274, %nctaid.y;
	mad.lo.s32 	%r275, %r274, %r285, %r274;
	shl.b32 	%r284, %r275, 6;
	setp.lt.u32 	%p8, %r284, %r280;
	mov.u32 	%r285, %r106;
	@%p8 bra 	$L__BB3_4;
$L__BB3_11:
	add.s32 	%r108, %r283, 1;
	mov.u32 	%r276, %nctaid.x;
	mad.lo.s32 	%r277, %r276, %r283, %r276;
	shl.b32 	%r282, %r277, 7;
	setp.lt.u32 	%p9, %r282, %r111;
	mov.u32 	%r283, %r108;
	@%p9 bra 	$L__BB3_2;
$L__BB3_12:
	ret;

}
	// .globl	_Z26shared_matmul_doublebufferPKiS0_Piiii
.visible .entry _Z26shared_matmul_doublebufferPKiS0_Piiii(
	.param .u64 .ptr .align 1 _Z26shared_matmul_doublebufferPKiS0_Piiii_param_0,
	.param .u64 .ptr .align 1 _Z26shared_matmul_doublebufferPKiS0_Piiii_param_1,
	.param .u64 .ptr .align 1 _Z26shared_matmul_doublebufferPKiS0_Piiii_param_2,
	.param .u32 _Z26shared_matmul_doublebufferPKiS0_Piiii_param_3,
	.param .u32 _Z26shared_matmul_doublebufferPKiS0_Piiii_param_4,
	.param .u32 _Z26shared_matmul_doublebufferPKiS0_Piiii_param_5
)
{


	ret;

}


// ===== COMPILED SASS (sm_100) =====

	.target	sm_100

	.elftype	@"ET_EXEC"


//--------------------- .note.nv.tkinfo           --------------------------
	.section	.note.nv.tkinfo,"",@"SHT_NOTE"
	.sectionflags	@"SHF_NOTE_NV_TKINFO"
	.tkinfo
        /*0018*/ 	.word	0x00000002
        /*0030*/ 	.string	""
        /*0030*/ 	.string	"ptxas"
        /*0030*/ 	.string	"Cuda compilation tools, release 13.0, V13.0.88"
        /*0030*/ 	.string	"Build cuda_13.0.r13.0/compiler.36424714_0"
        /*0030*/ 	.string	"-arch sm_100 -m 64 "



//--------------------- .note.nv.cuinfo           --------------------------
	.section	.note.nv.cuinfo,"",@"SHT_NOTE"
	.sectionflags	@"SHF_NOTE_NV_CUINFO"
        /*0018*/ 	.short	0x0002
        /*001a*/ 	.short	0x0064
        /*001c*/ 	.short	0x0082
	.zero		2


//--------------------- .nv.info                  --------------------------
	.section	.nv.info,"",@"SHT_CUDA_INFO"
	.align	4


	//----- nvinfo : EIATTR_REGCOUNT
	.align		4
        /*0000*/ 	.byte	0x04, 0x2f
        /*0002*/ 	.short	(.L_1 - .L_0)
	.align		4
.L_0:
        /*0004*/ 	.word	index@(_Z12naive_matmulPKiS0_Piiii)
        /*0008*/ 	.word	0x00000020


	//----- nvinfo : EIATTR_FRAME_SIZE
	.align		4
.L_1:
        /*000c*/ 	.byte	0x04, 0x11
        /*000e*/ 	.short	(.L_3 - .L_2)
	.align		4
.L_2:
        /*0010*/ 	.word	index@(_Z12naive_matmulPKiS0_Piiii)
        /*0014*/ 	.word	0x00000000


	//----- nvinfo : EIATTR_REGCOUNT
	.align		4
.L_3:
        /*0018*/ 	.byte	0x04, 0x2f
        /*001a*/ 	.short	(.L_5 - .L_4)
	.align		4
.L_4:
        /*001c*/ 	.word	index@(_Z16coalesced_matmulPKiS0_Piiii)
        /*0020*/ 	.word	0x00000020


	//----- nvinfo : EIATTR_FRAME_SIZE
	.align		4
.L_5:
        /*0024*/ 	.byte	0x04, 0x11
        /*0026*/ 	.short	(.L_7 - .L_6)
	.align		4
.L_6:
        /*0028*/ 	.word	index@(_Z16coalesced_matmulPKiS0_Piiii)
        /*002c*/ 	.word	0x00000000


	//----- nvinfo : EIATTR_REGCOUNT
	.align		4
.L_7:
        /*0030*/ 	.byte	0x04, 0x2f
        /*0032*/ 	.short	(.L_9 - .L_8)
	.align		4
.L_8:
        /*0034*/ 	.word	index@(_Z13shared_matmulPKiS0_Piiii)
        /*0038*/ 	.word	0x00000080


	//----- nvinfo : EIATTR_FRAME_SIZE
	.align		4
.L_9:
        /*003c*/ 	.byte	0x04, 0x11
        /*003e*/ 	.short	(.L_11 - .L_10)
	.align		4
.L_10:
        /*0040*/ 	.word	index@(_Z13shared_matmulPKiS0_Piiii)
        /*0044*/ 	.word	0x00000000


	//----- nvinfo : EIATTR_REGCOUNT
	.align		4
.L_11:
        /*0048*/ 	.byte	0x04, 0x2f
        /*004a*/ 	.short	(.L_13 - .L_12)
	.align		4
.L_12:
        /*004c*/ 	.word	index@(_Z25shared_matmul_thread_tilePKiS0_Piiii)
        /*0050*/ 	.word	0x00000060


	//----- nvinfo : EIATTR_FRAME_SIZE
	.align		4
.L_13:
        /*0054*/ 	.byte	0x04, 0x11
        /*0056*/ 	.short	(.L_15 - .L_14)
	.align		4
.L_14:
        /*0058*/ 	.word	index@(_Z25shared_matmul_thread_tilePKiS0_Piiii)
        /*005c*/ 	.word	0x00000000


	//----- nvinfo : EIATTR_REGCOUNT
	.align		4
.L_15:
        /*0060*/ 	.byte	0x04, 0x2f
        /*0062*/ 	.short	(.L_17 - .L_16)
	.align		4
.L_16:
        /*0064*/ 	.word	index@(_Z26shared_matmul_doublebufferPKiS0_Piiii)
        /*0068*/ 	.word	0x00000004


	//----- nvinfo : EIATTR_FRAME_SIZE
	.align		4
.L_17:
        /*006c*/ 	.byte	0x04, 0x11
        /*006e*/ 	.short	(.L_19 - .L_18)
	.align		4
.L_18:
        /*0070*/ 	.word	index@(_Z26shared_matmul_doublebufferPKiS0_Piiii)
        /*0074*/ 	.word	0x00000000


	//----- nvinfo : EIATTR_MIN_STACK_SIZE
	.align		4
.L_19:
        /*0078*/ 	.byte	0x04, 0x12
        /*007a*/ 	.short	(.L_21 - .L_20)
	.align		4
.L_20:
        /*007c*/ 	.word	index@(_Z26shared_matmul_doublebufferPKiS0_Piiii)
        /*0080*/ 	.word	0x00000000


	//----- nvinfo : EIATTR_MIN_STACK_SIZE
	.align		4
.L_21:
        /*0084*/ 	.byte	0x04, 0x12
        /*0086*/ 	.short	(.L_23 - .L_22)
	.align		4
.L_22:
        /*0088*/ 	.word	index@(_Z25shared_matmul_thread_tilePKiS0_Piiii)
        /*008c*/ 	.word	0x00000000


	//----- nvinfo : EIATTR_MIN_STACK_SIZE
	.align		4
.L_23:
        /*0090*/ 	.byte	0x04, 0x12
        /*0092*/ 	.short	(.L_25 - .L_24)
	.align		4
.L_24:
        /*0094*/ 	.word	index@(_Z13shared_matmulPKiS0_Piiii)
        /*0098*/ 	.word	0x00000000


	//----- nvinfo : EIATTR_MIN_STACK_SIZE
	.align		4
.L_25:
        /*009c*/ 	.byte	0x04, 0x12
        /*009e*/ 	.short	(.L_27 - .L_26)
	.align		4
.L_26:
        /*00a0*/ 	.word	index@(_Z16coalesced_matmulPKiS0_Piiii)
        /*00a4*/ 	.word	0x00000000


	//----- nvinfo : EIATTR_MIN_STACK_SIZE
	.align		4
.L_27:
        /*00a8*/ 	.byte	0x04, 0x12
        /*00aa*/ 	.short	(.L_29 - .L_28)
	.align		4
.L_28:
        /*00ac*/ 	.word	index@(_Z12naive_matmulPKiS0_Piiii)
        /*00b0*/ 	.word	0x00000000
.L_29:


//--------------------- .nv.compat                --------------------------
	.section	.nv.compat,"",@"SHT_CUDA_COMPAT_INFO"
	.align	4
        /*0000*/ 	.byte	0x02, 0x09, 0x00, 0x00, 0x02, 0x02, 0x01, 0x00, 0x02, 0x05, 0x05, 0x00, 0x03, 0x07, 0x01, 0x01
        /*0010*/ 	.byte	0x02, 0x03, 0x00, 0x00, 0x02, 0x06, 0x01, 0x00, 0x04, 0x0b, 0x08, 0x00, 0x09, 0x00, 0x00, 0x00
        /*0020*/ 	.byte	0x00, 0x00, 0x00, 0x00


//--------------------- .nv.info._Z26shared_matmul_doublebufferPKiS0_Piiii --------------------------
	.section	.nv.info._Z26shared_matmul_doublebufferPKiS0_Piiii,"",@"SHT_CUDA_INFO"
	.sectionflags	@""
	.align	4


	//----- nvinfo : EIATTR_CUDA_API_VERSION
	.align		4
        /*0000*/ 	.byte	0x04, 0x37
        /*0002*/ 	.short	(.L_31 - .L_30)
.L_30:
        /*0004*/ 	.word	0x00000082


	//----- nvinfo : EIATTR_KPARAM_INFO
	.align		4
.L_31:
        /*0008*/ 	.byte	0x04, 0x17
        /*000a*/ 	.short	(.L_33 - .L_32)
.L_32:
        /*000c*/ 	.word	0x00000000
        /*0010*/ 	.short	0x0005
        /*0012*/ 	.short	0x0020
        /*0014*/ 	.byte	0x00, 0xf0, 0x11, 0x00


	//----- nvinfo : EIATTR_KPARAM_INFO
	.align		4
.L_33:
        /*0018*/ 	.byte	0x04, 0x17
        /*001a*/ 	.short	(.L_35 - .L_34)
.L_34:
        /*001c*/ 	.word	0x00000000
        /*0020*/ 	.short	0x0004
        /*0022*/ 	.short	0x001c
        /*0024*/ 	.byte	0x00, 0xf0, 0x11, 0x00


	//----- nvinfo : EIATTR_KPARAM_INFO
	.align		4
.L_35:
        /*0028*/ 	.byte	0x04, 0x17
        /*002a*/ 	.short	(.L_37 - .L_36)
.L_36:
        /*002c*/ 	.word	0x00000000
        /*0030*/ 	.short	0x0003
        /*0032*/ 	.short	0x0018
        /*0034*/ 	.byte	0x00, 0xf0, 0x11, 0x00


	//----- nvinfo : EIATTR_KPARAM_INFO
	.align		4
.L_37:
        /*0038*/ 	.byte	0x04, 0x17
        /*003a*/ 	.short	(.L_39 - .L_38)
.L_38:
        /*003c*/ 	.word	0x00000000
        /*0040*/ 	.short	0x0002
        /*0042*/ 	.short	0x0010
        /*0044*/ 	.byte	0x00, 0xf5, 0x21, 0x00


	//----- nvinfo : EIATTR_KPARAM_INFO
	.align		4
.L_39:
        /*0048*/ 	.byte	0x04, 0x17
        /*004a*/ 	.short	(.L_41 - .L_40)
.L_40:
        /*004c*/ 	.word	0x00000000
        /*0050*/ 	.short	0x0001
        /*0052*/ 	.short	0x0008
        /*0054*/ 	.byte	0x00, 0xf5, 0x21, 0x00


	//----- nvinfo : EIATTR_KPARAM_INFO
	.align		4
.L_41:
        /*0058*/ 	.byte	0x04, 0x17
        /*005a*/ 	.short	(.L_43 - .L_42)
.L_42:
        /*005c*/ 	.word	0x00000000
        /*0060*/ 	.short	0x0000
        /*0062*/ 	.short	0x0000
        /*0064*/ 	.byte	0x00, 0xf5, 0x21, 0x00


	//----- nvinfo : EIATTR_SPARSE_MMA_MASK
	.align		4
.L_43:
        /*0068*/ 	.byte	0x03, 0x50
        /*006a*/ 	.short	0x0000


	//----- nvinfo : EIATTR_MAXREG_COUNT
	.align		4
        /*006c*/ 	.byte	0x03, 0x1b
        /*006e*/ 	.short	0x00ff


	//----- nvinfo : EIATTR_MERCURY_ISA_VERSION
	.align		4
        /*0070*/ 	.byte	0x03, 0x5f
        /*0072*/ 	.short	0x0101


	//----- nvinfo : EIATTR_VRC_CTA_INIT_COUNT
	.align		4
        /*0074*/ 	.byte	0x02, 0x4a
	.zero		1
	.zero		1


	//----- nvinfo : EIATTR_EXIT_INSTR_OFFSETS
	.align		4
        /*0078*/ 	.byte	0x04, 0x1c
        /*007a*/ 	.short	(.L_45 - .L_44)


	//   ....[0]....
.L_44:
        /*007c*/ 	.word	0x00000010


	//----- nvinfo : EIATTR_CBANK_PARAM_SIZE
	.align		4
.L_45:
        /*0080*/ 	.byte	0x03, 0x19
        /*0082*/ 	.short	0x0024


	//----- nvinfo : EIATTR_PARAM_CBANK
	.align		4
        /*0084*/ 	.byte	0x04, 0x0a
        /*0086*/ 	.short	(.L_47 - .L_46)
	.align		4
.L_46:
        /*0088*/ 	.word	index@(.nv.constant0._Z26shared_matmul_doublebufferPKiS0_Piiii)
        /*008c*/ 	.short	0x0380
        /*008e*/ 	.short	0x0024


	//----- nvinfo : EIATTR_SW_WAR
	.align		4
.L_47:
        /*0090*/ 	.byte	0x04, 0x36
        /*0092*/ 	.short	(.L_49 - .L_48)
.L_48:
        /*0094*/ 	.word	0x00000008
.L_49:


//--------------------- .nv.info._Z25shared_matmul_thread_tilePKiS0_Piiii --------------------------
	.section	.nv.info._Z25shared_matmul_thread_tilePKiS0_Piiii,"",@"SHT_CUDA_INFO"
	.sectionflags	@""
	.align	4


	//----- nvinfo : EIATTR_CUDA_API_VERSION
	.align		4
        /*0000*/ 	.byte	0x04, 0x37
        /*0002*/ 	.short	(.L_51 - .L_50)
.L_50:
        /*0004*/ 	.word	0x00000082


	//----- nvinfo : EIATTR_KPARAM_INFO
	.align		4
.L_51:
        /*0008*/ 	.byte	0x04, 0x17
        /*000a*/ 	.short	(.L_53 - .L_52)
.L_52:
        /*000c*/ 	.word	0x00000000
        /*0010*/ 	.short	0x0005
        /*0012*/ 	.short	0x0020
        /*0014*/ 	.byte	0x00, 0xf0, 0x11, 0x00


	//----- nvinfo : EIATTR_KPARAM_INFO
	.align		4
.L_53:
        /*0018*/ 	.byte	0x04, 0x17
        /*001a*/ 	.short	(.L_55 - .L_54)
.L_54:
        /*001c*/ 	.word	0x00000000
        /*0020*/ 	.short	0x0004
        /*0022*/ 	.short	0x001c
        /*0024*/ 	.byte	0x00, 0xf0, 0x11, 0x00


	//----- nvinfo : EIATTR_KPARAM_INFO
	.align		4
.L_55:
        /*0028*/ 	.byte	0x04, 0x17
        /*002a*/ 	.short	(.L_57 - .L_56)
.L_56:
        /*002c*/ 	.word	0x00000000
        /*0030*/ 	.short	0x0003
        /*0032*/ 	.short	0x0018
        /*0034*/ 	.byte	0x00, 0xf0, 0x11, 0x00


	//----- nvinfo : EIATTR_KPARAM_INFO
	.align		4
.L_57:
        /*0038*/ 	.byte	0x04, 0x17
        /*003a*/ 	.short	(.L_59 - .L_58)
.L_58:
        /*003c*/ 	.word	0x00000000
        /*0040*/ 	.short	0x0002
        /*0042*/ 	.short	0x0010
        /*0044*/ 	.byte	0x00, 0xf5, 0x21, 0x00


	//----- nvinfo : EIATTR_KPARAM_INFO
	.align		4
.L_59:
        /*0048*/ 	.byte	0x04, 0x17
        /*004a*/ 	.short	(.L_61 - .L_60)
.L_60:
        /*004c*/ 	.word	0x00000000
        /*0050*/ 	.short	0x0001
        /*0052*/ 	.short	0x0008
        /*0054*/ 	.byte	0x00, 0xf5, 0x21, 0x00


	//----- nvinfo : EIATTR_KPARAM_INFO
	.align		4
.L_61:
        /*0058*/ 	.byte	0x04, 0x17
        /*005a*/ 	.short	(.L_63 - .L_62)
.L_62:
        /*005c*/ 	.word	0x00000000
        /*0060*/ 	.short	0x0000
        /*0062*/ 	.short	0x0000
        /*0064*/ 	.byte	0x00, 0xf5, 0x21, 0x00


	//----- nvinfo : EIATTR_SPARSE_MMA_MASK
	.align		4
.L_63:
        /*0068*/ 	.byte	0x03, 0x50
        /*006a*/ 	.short	0x0000


	//----- nvinfo : EIATTR_MAXREG_COUNT
	.align		4
        /*006c*/ 	.byte	0x03, 0x1b
        /*006e*/ 	.short	0x00ff


	//----- nvinfo : EIATTR_NUM_BARRIERS
	.align		4
        /*0070*/ 	.byte	0x02, 0x4c
        /*0072*/ 	.byte	0x01
	.zero		1


	//----- nvinfo : EIATTR_MERCURY_ISA_VERSION
	.align		4
        /*0074*/ 	.byte	0x03, 0x5f
        /*0076*/ 	.short	0x0101


	//----- nvinfo : EIATTR_VRC_CTA_INIT_COUNT
	.align		4
        /*0078*/ 	.byte	0x02, 0x4a
	.zero		1
	.zero		1


	//----- nvinfo : EIATTR_EXIT_INSTR_OFFSETS
	.align		4
        /*007c*/ 	.byte	0x04, 0x1c
        /*007e*/ 	.short	(.L_65 - .L_64)


	//   ....[0]....
.L_64:
        /*0080*/ 	.word	0x00000030


	//   ....[1]....
        /*0084*/ 	.word	0x00001bd0


	//----- nvinfo : EIATTR_CRS_STACK_SIZE
	.align		4
.L_65:
        /*0088*/ 	.byte	0x04, 0x1e
        /*008a*/ 	.short	(.L_67 - .L_66)
.L_66:
        /*008c*/ 	.word	0x00000000


	//----- nvinfo : EIATTR_CBANK_PARAM_SIZE
	.align		4
.L_67:
        /*0090*/ 	.byte	0x03, 0x19
        /*0092*/ 	.short	0x0024


	//----- nvinfo : EIATTR_PARAM_CBANK
	.align		4
        /*0094*/ 	.byte	0x04, 0x0a
        /*0096*/ 	.short	(.L_69 - .L_68)
	.align		4
.L_68:
        /*0098*/ 	.word	index@(.nv.constant0._Z25shared_matmul_thread_tilePKiS0_Piiii)
        /*009c*/ 	.short	0x0380
        /*009e*/ 	.short	0x0024


	//----- nvinfo : EIATTR_SW_WAR
	.align		4
.L_69:
        /*00a0*/ 	.byte	0x04, 0x36
        /*00a2*/ 	.short	(.L_71 - .L_70)
.L_70:
        /*00a4*/ 	.word	0x00000008
.L_71:


//--------------------- .nv.info._Z13shared_matmulPKiS0_Piiii --------------------------
	.section	.nv.info._Z13shared_matmulPKiS0_Piiii,"",@"SHT_CUDA_INFO"
	.sectionflags	@""
	.align	4


	//----- nvinfo : EIATTR_CUDA_API_VERSION
	.align		4
        /*0000*/ 	.byte	0x04, 0x37
        /*0002*/ 	.short	(.L_73 - .L_72)
.L_72:
        /*0004*/ 	.word	0x00000082


	//----- nvinfo : EIATTR_KPARAM_INFO
	.align		4
.L_73:
        /*0008*/ 	.byte	0x04, 0x17
        /*000a*/ 	.short	(.L_75 - .L_74)
.L_74:
        /*000c*/ 	.word	0x00000000
        /*0010*/ 	.short	0x0005
        /*0012*/ 	.short	0x0020
        /*0014*/ 	.byte	0x00, 0xf0, 0x11, 0x00


	//----- nvinfo : EIATTR_KPARAM_INFO
	.align		4
.L_75:
        /*0018*/ 	.byte	0x04, 0x17
        /*001a*/ 	.short	(.L_77 - .L_76)
.L_76:
        /*001c*/ 	.word	0x00000000
        /*0020*/ 	.short	0x0004
        /*0022*/ 	.short	0x001c
        /*0024*/ 	.byte	0x00, 0xf0, 0x11, 0x00


	//----- nvinfo : EIATTR_KPARAM_INFO
	.align		4
.L_77:
        /*0028*/ 	.byte	0x04, 0x17
        /*002a*/ 	.short	(.L_79 - .L_78)
.L_78:
        /*002c*/ 	.word	0x00000000
        /*0030*/ 	.short	0x0003
        /*0032*/ 	.short	0x0018
        /*0034*/ 	.byte	0x00, 0xf0, 0x11, 0x00


	//----- nvinfo : EIATTR_KPARAM_INFO
	.align		4
.L_79:
        /*0038*/ 	.byte	0x04, 0x17
        /*003a*/ 	.short	(.L_81 - .L_80)
.L_80:
        /*003c*/ 	.word	0x00000000
        /*0040*/ 	.short	0x0002
        /*0042*/ 	.short	0x0010
        /*0044*/ 	.byte	0x00, 0xf5, 0x21, 0x00


	//----- nvinfo : EIATTR_KPARAM_INFO
	.align		4
.L_81:
        /*0048*/ 	.byte	0x04, 0x17
        /*004a*/ 	.short	(.L_83 - .L_82)
.L_82:
        /*004c*/ 	.word	0x00000000
        /*0050*/ 	.short	0x0001
        /*0052*/ 	.short	0x0008
        /*0054*/ 	.byte	0x00, 0xf5, 0x21, 0x00


	//----- nvinfo : EIATTR_KPARAM_INFO
	.align		4
.L_83:
        /*0058*/ 	.byte	0x04, 0x17
        /*005a*/ 	.short	(.L_85 - .L_84)
.L_84:
        /*005c*/ 	.word	0x00000000
        /*0060*/ 	.short	0x0000
        /*0062*/ 	.short	0x0000
        /*0064*/ 	.byte	0x00, 0xf5, 0x21, 0x00


	//----- nvinfo : EIATTR_SPARSE_MMA_MASK
	.align		4
.L_85:
        /*0068*/ 	.byte	0x03, 0x50
        /*006a*/ 	.short	0x0000


	//----- nvinfo : EIATTR_MAXREG_COUNT
	.align		4
        /*006c*/ 	.byte	0x03, 0x1b
        /*006e*/ 	.short	0x00ff


	//----- nvinfo : EIATTR_NUM_BARRIERS
	.align		4
        /*0070*/ 	.byte	0x02, 0x4c
        /*0072*/ 	.byte	0x01
	.zero		1


	//----- nvinfo : EIATTR_MERCURY_ISA_VERSION
	.align		4
        /*0074*/ 	.byte	0x03, 0x5f
        /*0076*/ 	.short	0x0101


	//----- nvinfo : EIATTR_VRC_CTA_INIT_COUNT
	.align		4
        /*0078*/ 	.byte	0x02, 0x4a
	.zero		1
	.zero		1


	//----- nvinfo : EIATTR_EXIT_INSTR_OFFSETS
	.align		4
        /*007c*/ 	.byte	0x04, 0x1c
        /*007e*/ 	.short	(.L_87 - .L_86)


	//   ....[0]....
.L_86:
        /*0080*/ 	.word	0x00000030


	//   ....[1]....
        /*0084*/ 	.word	0x00003cc0


	//----- nvinfo : EIATTR_CRS_STACK_SIZE
	.align		4
.L_87:
        /*0088*/ 	.byte	0x04, 0x1e
        /*008a*/ 	.short	(.L_89 - .L_88)
.L_88:
        /*008c*/ 	.word	0x00000000


	//----- nvinfo : EIATTR_CBANK_PARAM_SIZE
	.align		4
.L_89:
        /*0090*/ 	.byte	0x03, 0x19
        /*0092*/ 	.short	0x0024


	//----- nvinfo : EIATTR_PARAM_CBANK
	.align		4
        /*0094*/ 	.byte	0x04, 0x0a
        /*0096*/ 	.short	(.L_91 - .L_90)
	.align		4
.L_90:
        /*0098*/ 	.word	index@(.nv.constant0._Z13shared_matmulPKiS0_Piiii)
        /*009c*/ 	.short	0x0380
        /*009e*/ 	.short	0x0024


	//----- nvinfo : EIATTR_SW_WAR
	.align		4
.L_91:
        /*00a0*/ 	.byte	0x04, 0x36
        /*00a2*/ 	.short	(.L_93 - .L_92)
.L_92:
        /*00a4*/ 	.word	0x00000008
.L_93:


//--------------------- .nv.info._Z16coalesced_matmulPKiS0_Piiii --------------------------
	.section	.nv.info._Z16coalesced_matmulPKiS0_Piiii,"",@"SHT_CUDA_INFO"
	.sectionflags	@""
	.align	4


	//----- nvinfo : EIATTR_CUDA_API_VERSION
	.align		4
        /*0000*/ 	.byte	0x04, 0x37
        /*0002*/ 	.short	(.L_95 - .L_94)
.L_94:
        /*0004*/ 	.word	0x00000082


	//----- nvinfo : EIATTR_KPARAM_INFO
	.align		4
.L_95:
        /*0008*/ 	.byte	0x04, 0x17
        /*000a*/ 	.short	(.L_97 - .L_96)
.L_96:
        /*000c*/ 	.word	0x00000000
        /*0010*/ 	.short	0x0005
        /*0012*/ 	.short	0x0020
        /*0014*/ 	.byte	0x00, 0xf0, 0x11, 0x00


	//----- nvinfo : EIATTR_KPARAM_INFO
	.align		4
.L_97:
        /*0018*/ 	.byte	0x04, 0x17
        /*001a*/ 	.short	(.L_99 - .L_98)
.L_98:
        /*001c*/ 	.word	0x00000000
        /*0020*/ 	.short	0x0004
        /*0022*/ 	.short	0x001c
        /*0024*/ 	.byte	0x00, 0xf0, 0x11, 0x00


	//----- nvinfo : EIATTR_KPARAM_INFO
	.align		4
.L_99:
        /*0028*/ 	.byte	0x04, 0x17
        /*002a*/ 	.short	(.L_101 - .L_100)
.L_100:
        /*002c*/ 	.word	0x00000000
        /*0030*/ 	.short	0x0003
        /*0032*/ 	.short	0x0018
        /*0034*/ 	.byte	0x00, 0xf0, 0x11, 0x00


	//----- nvinfo : EIATTR_KPARAM_INFO
	.align		4
.L_101:
        /*0038*/ 	.byte	0x04, 0x17
        /*003a*/ 	.short	(.L_103 - .L_102)
.L_102:
        /*003c*/ 	.word	0x00000000
        /*0040*/ 	.short	0x0002
        /*0042*/ 	.short	0x0010
        /*0044*/ 	.byte	0x00, 0xf5, 0x21, 0x00


	//----- nvinfo : EIATTR_KPARAM_INFO
	.align		4
.L_103:
        /*0048*/ 	.byte	0x04, 0x17
        /*004a*/ 	.short	(.L_105 - .L_104)
.L_104:
        /*004c*/ 	.word	0x00000000
        /*0050*/ 	.short	0x0001
        /*0052*/ 	.short	0x0008
        /*0054*/ 	.byte	0x00, 0xf5, 0x21, 0x00


	//----- nvinfo : EIATTR_KPARAM_INFO
	.align		4
.L_105:
        /*0058*/ 	.byte	0x04, 0x17
        /*005a*/ 	.short	(.L_107 - .L_106)
.L_106:
        /*005c*/ 	.word	0x00000000
        /*0060*/ 	.short	0x0000
        /*0062*/ 	.short	0x0000
        /*0064*/ 	.byte	0x00, 0xf5, 0x21, 0x00


	//----- nvinfo : EIATTR_SPARSE_MMA_MASK
	.align		4
.L_107:
        /*0068*/ 	.byte	0x03, 0x50
        /*006a*/ 	.short	0x0000


	//----- nvinfo : EIATTR_MAXREG_COUNT
	.align		4
        /*006c*/ 	.byte	0x03, 0x1b
        /*006e*/ 	.short	0x00ff


	//----- nvinfo : EIATTR_MERCURY_ISA_VERSION
	.align		4
        /*0070*/ 	.byte	0x03, 0x5f
        /*0072*/ 	.short	0x0101


	//----- nvinfo : EIATTR_VRC_CTA_INIT_COUNT
	.align		4
        /*0074*/ 	.byte	0x02, 0x4a
	.zero		1
	.zero		1


	//----- nvinfo : EIATTR_EXIT_INSTR_OFFSETS
	.align		4
        /*0078*/ 	.byte	0x04, 0x1c
        /*007a*/ 	.short	(.L_109 - .L_108)


	//   ....[0]....
.L_108:
        /*007c*/ 	.word	0x00000030


	//   ....[1]....
        /*0080*/ 	.word	0x000000e0


	//   ....[2]....
        /*0084*/ 	.word	0x000002c0


	//   ....[3]....
        /*0088*/ 	.word	0x00000b00


	//----- nvinfo : EIATTR_CRS_STACK_SIZE
	.align		4
.L_109:
        /*008c*/ 	.byte	0x04, 0x1e
        /*008e*/ 	.short	(.L_111 - .L_110)
.L_110:
        /*0090*/ 	.word	0x00000000


	//----- nvinfo : EIATTR_CBANK_PARAM_SIZE
	.align		4
.L_111:
        /*0094*/ 	.byte	0x03, 0x19
        /*0096*/ 	.short	0x0024


	//----- nvinfo : EIATTR_PARAM_CBANK
	.align		4
        /*0098*/ 	.byte	0x04, 0x0a
        /*009a*/ 	.short	(.L_113 - .L_112)
	.align		4
.L_112:
        /*009c*/ 	.word	index@(.nv.constant0._Z16coalesced_matmulPKiS0_Piiii)
        /*00a0*/ 	.short	0x0380
        /*00a2*/ 	.short	0x0024


	//----- nvinfo : EIATTR_SW_WAR
	.align		4
.L_113:
        /*00a4*/ 	.byte	0x04, 0x36
        /*00a6*/ 	.short	(.L_115 - .L_114)
.L_114:
        /*00a8*/ 	.word	0x00000008
.L_115:


//--------------------- .nv.info._Z12naive_matmulPKiS0_Piiii --------------------------
	.section	.nv.info._Z12naive_matmulPKiS0_Piiii,"",@"SHT_CUDA_INFO"
	.sectionflags	@""
	.align	4


	//----- nvinfo : EIATTR_CUDA_API_VERSION
	.align		4
        /*0000*/ 	.byte	0x04, 0x37
        /*0002*/ 	.short	(.L_117 - .L_116)
.L_116:
        /*0004*/ 	.word	0x00000082


	//----- nvinfo : EIATTR_KPARAM_INFO
	.align		4
.L_117:
        /*0008*/ 	.byte	0x04, 0x17
        /*000a*/ 	.short	(.L_119 - .L_118)
.L_118:
        /*000c*/ 	.word	0x00000000
        /*0010*/ 	.short	0x0005
        /*0012*/ 	.short	0x0020
        /*0014*/ 	.byte	0x00, 0xf0, 0x11, 0x00


	//----- nvinfo : EIATTR_KPARAM_INFO
	.align		4
.L_119:
        /*0018*/ 	.byte	0x04, 0x17
        /*001a*/ 	.short	(.L_121 - .L_120)
.L_120:
        /*001c*/ 	.word	0x00000000
        /*0020*/ 	.short	0x0004
        /*0022*/ 	.short	0x001c
        /*0024*/ 	.byte	0x00, 0xf0, 0x11, 0x00


	//----- nvinfo : EIATTR_KPARAM_INFO
	.align		4
.L_121:
        /*0028*/ 	.byte	0x04, 0x17
        /*002a*/ 	.short	(.L_123 - .L_122)
.L_122:
        /*002c*/ 	.word	0x00000000
        /*0030*/ 	.short	0x0003
        /*0032*/ 	.short	0x0018
        /*0034*/ 	.byte	0x00, 0xf0, 0x11, 0x00


	//----- nvinfo : EIATTR_KPARAM_INFO
	.align		4
.L_123:
        /*0038*/ 	.byte	0x04, 0x17
        /*003a*/ 	.short	(.L_125 - .L_124)
.L_124:
        /*003c*/ 	.word	0x00000000
        /*0040*/ 	.short	0x0002
        /*0042*/ 	.short	0x0010
        /*0044*/ 	.byte	0x00, 0xf5, 0x21, 0x00


	//----- nvinfo : EIATTR_KPARAM_INFO
	.align		4
.L_125:
        /*0048*/ 	.byte	0x04, 0x17
        /*004a*/ 	.short	(.L_127 - .L_126)
.L_126:
        /*004c*/ 	.word	0x00000000
        /*0050*/ 	.short	0x0001
        /*0052*/ 	.short	0x0008
        /*0054*/ 	.byte	0x00, 0xf5, 0x21, 0x00


	//----- nvinfo : EIATTR_KPARAM_INFO
	.align		4
.L_127:
        /*0058*/ 	.byte	0x04, 0x17
        /*005a*/ 	.short	(.L_129 - .L_128)
.L_128:
        /*005c*/ 	.word	0x00000000
        /*0060*/ 	.short	0x0000
        /*0062*/ 	.short	0x0000
        /*0064*/ 	.byte	0x00, 0xf5, 0x21, 0x00


	//----- nvinfo : EIATTR_SPARSE_MMA_MASK
	.align		4
.L_129:
        /*0068*/ 	.byte	0x03, 0x50
        /*006a*/ 	.short	0x0000


	//----- nvinfo : EIATTR_MAXREG_COUNT
	.align		4
        /*006c*/ 	.byte	0x03, 0x1b
        /*006e*/ 	.short	0x00ff


	//----- nvinfo : EIATTR_MERCURY_ISA_VERSION
	.align		4
        /*0070*/ 	.byte	0x03, 0x5f
        /*0072*/ 	.short	0x0101


	//----- nvinfo : EIATTR_VRC_CTA_INIT_COUNT
	.align		4
        /*0074*/ 	.byte	0x02, 0x4a
	.zero		1
	.zero		1


	//----- nvinfo : EIATTR_EXIT_INSTR_OFFSETS
	.align		4
        /*0078*/ 	.byte	0x04, 0x1c
        /*007a*/ 	.short	(.L_131 - .L_130)


	//   ....[0]....
.L_130:
        /*007c*/ 	.word	0x00000030


	//   ....[1]....
        /*0080*/ 	.word	0x000000e0


	//   ....[2]....
        /*0084*/ 	.word	0x000002c0


	//   ....[3]....
        /*0088*/ 	.word	0x00000b10


	//----- nvinfo : EIATTR_CRS_STACK_SIZE
	.align		4
.L_131:
        /*008c*/ 	.byte	0x04, 0x1e
        /*008e*/ 	.short	(.L_133 - .L_132)
.L_132:
        /*0090*/ 	.word	0x00000000


	//----- nvinfo : EIATTR_CBANK_PARAM_SIZE
	.align		4
.L_133:
        /*0094*/ 	.byte	0x03, 0x19
        /*0096*/ 	.short	0x0024


	//----- nvinfo : EIATTR_PARAM_CBANK
	.align		4
        /*0098*/ 	.byte	0x04, 0x0a
        /*009a*/ 	.short	(.L_135 - .L_134)
	.align		4
.L_134:
        /*009c*/ 	.word	index@(.nv.constant0._Z12naive_matmulPKiS0_Piiii)
        /*00a0*/ 	.short	0x0380
        /*00a2*/ 	.short	0x0024


	//----- nvinfo : EIATTR_SW_WAR
	.align		4
.L_135:
        /*00a4*/ 	.byte	0x04, 0x36
        /*00a6*/ 	.short	(.L_137 - .L_136)
.L_136:
        /*00a8*/ 	.word	0x00000008
.L_137:


//--------------------- .nv.callgraph             --------------------------
	.section	.nv.callgraph,"",@"SHT_CUDA_CALLGRAPH"
	.align	4
	.sectionentsize	8
	.align		4
        /*0000*/ 	.word	0x00000000
	.align		4
        /*0004*/ 	.word	0xffffffff
	.align		4
        /*0008*/ 	.word	0x00000000
	.align		4
        /*000c*/ 	.word	0xfffffffe
	.align		4
        /*0010*/ 	.word	0x00000000
	.align		4
        /*0014*/ 	.word	0xfffffffd
	.align		4
        /*0018*/ 	.word	0x00000000
	.align		4
        /*001c*/ 	.word	0xfffffffc


//--------------------- .text._Z26shared_matmul_doublebufferPKiS0_Piiii --------------------------
	.section	.text._Z26shared_matmul_doublebufferPKiS0_Piiii,"ax",@progbits
	.align	128
        .global         _Z26shared_matmul_doublebufferPKiS0_Piiii
        .type           _Z26shared_matmul_doublebufferPKiS0_Piiii,@function
        .size           _Z26shared_matmul_doublebufferPKiS0_Piiii,(.L_x_39 - _Z26shared_matmul_doublebufferPKiS0_Piiii)
        .other          _Z26shared_matmul_doublebufferPKiS0_Piiii,@"STO_CUDA_ENTRY STV_DEFAULT"
_Z26shared_matmul_doublebufferPKiS0_Piiii:
.text._Z26shared_matmul_doublebufferPKiS0_Piiii:
[----:B------:R-:W-:Y:S01]  /*0000*/  LDC R1, c[0x0][0x37c] ;  /* 0x0000df00ff017b82 */ /* 0x000fe20000000800 */
[----:B------:R-:W-:Y:S05]  /*0010*/  EXIT ;  /* 0x000000000000794d */ /* 0x000fea0003800000 */
.L_x_0:
[----:B------:R-:W-:-:S00]  /*0020*/  BRA `(.L_x_0) ;  /* 0xfffffffc00fc7947 */ /* 0x000fc0000383ffff */
[----:B------:R-:W-:-:S00]  /*0030*/  NOP ;  /* 0x0000000000007918 */ /* 0x000fc00000000000 */
        /* <DEDUP_REMOVED lines=12> */
.L_x_39:


//--------------------- .text._Z25shared_matmul_thread_tilePKiS0_Piiii --------------------------
	.section	.text._Z25shared_matmul_thread_tilePKiS0_Piiii,"ax",@progbits
	.align	128
        .global         _Z25shared_matmul_thread_tilePKiS0_Piiii
        .type           _Z25shared_matmul_thread_tilePKiS0_Piiii,@function
        .size           _Z25shared_matmul_thread_tilePKiS0_Piiii,(.L_x_40 - _Z25shared_matmul_thread_tilePKiS0_Piiii)
        .other          _Z25shared_matmul_thread_tilePKiS0_Piiii,@"STO_CUDA_ENTRY STV_DEFAULT"
_Z25shared_matmul_thread_tilePKiS0_Piiii:
.text._Z25shared_matmul_thread_tilePKiS0_Piiii:
[----:B------:R-:W-:Y:S01]  /*0000*/  LDC R1, c[0x0][0x37c] ;  /* 0x0000df00ff017b82 */ /* 0x000fe20000000800 */
[----:B------:R-:W0:Y:S02]  /*0010*/  LDCU UR4, c[0x0][0x39c] ;  /* 0x00007380ff0477ac */ /* 0x000e240008000800 */
[----:B0-----:R-:W-:-:S13]  /*0020*/  ISETP.NE.AND P0, PT, RZ, UR4, PT ;  /* 0x00000004ff007c0c */ /* 0x001fda000bf05270 */
[----:B------:R-:W-:Y:S05]  /*0030*/  @!P0 EXIT ;  /* 0x000000000000894d */ /* 0x000fea0003800000 */
[----:B------:R-:W0:Y:S01]  /*0040*/  S2R R8, SR_TID.Y ;  /* 0x0000000000087919 */ /* 0x000e220000002200 */
[----:B------:R-:W1:Y:S01]  /*0050*/  S2UR UR5, SR_CgaCtaId ;  /* 0x00000000000579c3 */ /* 0x000e620000008800 */
[----:B------:R-:W2:Y:S01]  /*0060*/  LDCU UR7, c[0x0][0x360] ;  /* 0x00006c00ff0777ac */ /* 0x000ea20008000800 */
[----:B------:R-:W-:Y:S01]  /*0070*/  HFMA2 R16, -RZ, RZ, 0, 0 ;  /* 0x00000000ff107431 */ /* 0x000fe200000001ff */
[----:B------:R-:W2:Y:S01]  /*0080*/  S2R R13, SR_TID.X ;  /* 0x00000000000d7919 */ /* 0x000ea20000002100 */
[----:B------:R-:W0:Y:S01]  /*0090*/  LDCU UR8, c[0x0][0x364] ;  /* 0x00006c80ff0877ac */ /* 0x000e220008000800 */
[----:B------:R-:W-:Y:S01]  /*00a0*/  UMOV UR4, 0x400 ;  /* 0x0000040000047882 */ /* 0x000fe20000000000 */
[----:B------:R-:W3:Y:S01]  /*00b0*/  LDCU.64 UR10, c[0x0][0x358] ;  /* 0x00006b00ff0a77ac */ /* 0x000ee20008000a00 */
[----:B-1----:R-:W-:Y:S02]  /*00c0*/  ULEA UR6, UR5, UR4, 0x18 ;  /* 0x0000000405067291 */ /* 0x002fe4000f8ec0ff */
[----:B------:R-:W-:-:S04]  /*00d0*/  UIADD3 UR4, UPT, UPT, UR4, 0x2000, URZ ;  /* 0x0000200004047890 */ /* 0x000fc8000fffe0ff */
[----:B------:R-:W-:Y:S01]  /*00e0*/  ULEA UR4, UR5, UR4, 0x18 ;  /* 0x0000000405047291 */ /* 0x000fe2000f8ec0ff */
[C---:B0-----:R-:W-:Y:S02]  /*00f0*/  IADD3 R0, PT, PT, R8.reuse, UR8, RZ ;  /* 0x0000000808007c10 */ /* 0x041fe4000fffe0ff */
[----:B------:R-:W-:Y:S02]  /*0100*/  LEA R11, R8, UR6, 0x9 ;  /* 0x00000006080b7c11 */ /* 0x000fe4000f8e48ff */
[----:B------:R-:W-:Y:S01]  /*0110*/  IADD3 R2, PT, PT, R0, UR8, RZ ;  /* 0x0000000800027c10 */ /* 0x000fe2000fffe0ff */
[--C-:B--2---:R-:W-:Y:S02]  /*0120*/  IMAD R75, R8, UR7, R13.reuse ;  /* 0x00000007084b7c24 */ /* 0x104fe4000f8e020d */
[--C-:B------:R-:W-:Y:S02]  /*0130*/  IMAD R73, R0, UR7, R13.reuse ;  /* 0x0000000700497c24 */ /* 0x100fe4000f8e020d */
[C---:B------:R-:W-:Y:S01]  /*0140*/  IMAD R60, R2.reuse, UR7, R13 ;  /* 0x00000007023c7c24 */ /* 0x040fe2000f8e020d */
[----:B------:R-:W-:-:S02]  /*0150*/  IADD3 R2, PT, PT, R2, UR8, RZ ;  /* 0x0000000802027c10 */ /* 0x000fc4000fffe0ff */
[----:B------:R-:W-:Y:S02]  /*0160*/  SHF.L.U32 R3, R75, 0x2, RZ ;  /* 0x000000024b037819 */ /* 0x000fe400000006ff */
[----:B------:R-:W-:Y:S01]  /*0170*/  SHF.R.U32.HI R67, RZ, 0x7, R75 ;  /* 0x00000007ff437819 */ /* 0x000fe2000001164b */
[----:B------:R-:W-:Y:S01]  /*0180*/  IMAD R54, R2, UR7, R13 ;  /* 0x0000000702367c24 */ /* 0x000fe2000f8e020d */
[----:B------:R-:W-:Y:S02]  /*0190*/  LOP3.LUT R3, R3, 0x1fc, RZ, 0xc0, !PT ;  /* 0x000001fc03037812 */ /* 0x000fe400078ec0ff */
[----:B------:R-:W-:Y:S02]  /*01a0*/  SHF.L.U32 R0, R73, 0x2, RZ ;  /* 0x0000000249007819 */ /* 0x000fe400000006ff */
[----:B------:R-:W-:Y:S02]  /*01b0*/  SHF.R.U32.HI R65, RZ, 0x7, R73 ;  /* 0x00000007ff417819 */ /* 0x000fe40000011649 */
[----:B------:R-:W-:-:S02]  /*01c0*/  LEA R64, R67, UR4, 0x9 ;  /* 0x0000000443407c11 */ /* 0x000fc4000f8e48ff */
[----:B------:R-:W-:Y:S02]  /*01d0*/  LOP3.LUT R5, R0, 0x1fc, RZ, 0xc0, !PT ;  /* 0x000001fc00057812 */ /* 0x000fe400078ec0ff */
[----:B------:R-:W-:Y:S02]  /*01e0*/  LEA R62, R65, UR4, 0x9 ;  /* 0x00000004413e7c11 */ /* 0x000fe4000f8e48ff */
[----:B------:R-:W-:Y:S02]  /*01f0*/  IADD3 R64, PT, PT, R64, R3, RZ ;  /* 0x0000000340407210 */ /* 0x000fe40007ffe0ff */
[----:B------:R-:W-:Y:S02]  /*0200*/  SHF.L.U32 R3, R54, 0x2, RZ ;  /* 0x0000000236037819 */ /* 0x000fe400000006ff */
[----:B------:R-:W-:Y:S02]  /*0210*/  SHF.L.U32 R0, R60, 0x2, RZ ;  /* 0x000000023c007819 */ /* 0x000fe400000006ff */
[----:B------:R-:W-:-:S02]  /*0220*/  SHF.R.U32.HI R72, RZ, 0x5, R60 ;  /* 0x00000005ff487819 */ /* 0x000fc4000001163c */
[--C-:B------:R-:W-:Y:S02]  /*0230*/  SHF.R.U32.HI R61, RZ, 0x7, R54.reuse ;  /* 0x00000007ff3d7819 */ /* 0x100fe40000011636 */
[----:B------:R-:W-:Y:S02]  /*0240*/  IADD3 R62, PT, PT, R62, R5, RZ ;  /* 0x000000053e3e7210 */ /* 0x000fe40007ffe0ff */
[----:B------:R-:W-:Y:S02]  /*0250*/  SHF.R.U32.HI R70, RZ, 0x5, R54 ;  /* 0x00000005ff467819 */ /* 0x000fe40000011636 */
[C---:B------:R-:W-:Y:S02]  /*0260*/  LOP3.LUT R5, R3.reuse, 0x7c, RZ, 0xc0, !PT ;  /* 0x0000007c03057812 */ /* 0x040fe400078ec0ff */
[----:B------:R-:W-:Y:S02]  /*0270*/  LOP3.LUT R4, R3, 0x1fc, RZ, 0xc0, !PT ;  /* 0x000001fc03047812 */ /* 0x000fe400078ec0ff */
[----:B------:R-:W-:-:S02]  /*0280*/  LOP3.LUT R0, R0, 0x7c, RZ, 0xc0, !PT ;  /* 0x0000007c00007812 */ /* 0x000fc400078ec0ff */
[----:B------:R-:W-:Y:S02]  /*0290*/  LEA R69, R72, UR6, 0x7 ;  /* 0x0000000648457c11 */ /* 0x000fe4000f8e38ff */
[----:B------:R-:W-:Y:S02]  /*02a0*/  LEA R3, R61, UR4, 0x9 ;  /* 0x000000043d037c11 */ /* 0x000fe4000f8e48ff */
[----:B------:R-:W-:Y:S02]  /*02b0*/  LEA R66, R70, UR6, 0x7 ;  /* 0x0000000646427c11 */ /* 0x000fe4000f8e38ff */
[----:B------:R-:W-:Y:S02]  /*02c0*/  IADD3 R6, PT, PT, R2, UR8, RZ ;  /* 0x0000000802067c10 */ /* 0x000fe4000fffe0ff */
[----:B------:R-:W-:Y:S02]  /*02d0*/  IADD3 R69, PT, PT, R69, R0, RZ ;  /* 0x0000000045457210 */ /* 0x000fe40007ffe0ff */
[----:B------:R-:W-:Y:S01]  /*02e0*/  IADD3 R0, PT, PT, R3, R4, RZ ;  /* 0x0000000403007210 */ /* 0x000fe20007ffe0ff */
[----:B------:R-:W-:Y:S01]  /*02f0*/  IMAD R8, R6, UR7, R13 ;  /* 0x0000000706087c24 */ /* 0x000fe2000f8e020d */
[----:B------:R-:W-:Y:S01]  /*0300*/  IADD3 R66, PT, PT, R66, R5, RZ ;  /* 0x0000000542427210 */ /* 0x000fe20007ffe0ff */
[----:B------:R-:W0:Y:S01]  /*0310*/  S2R R3, SR_CTAID.X ;  /* 0x0000000000037919 */ /* 0x000e220000002500 */
[----:B------:R-:W-:-:S02]  /*0320*/  IADD3 R5, PT, PT, R6, UR8, RZ ;  /* 0x0000000806057c10 */ /* 0x000fc4000fffe0ff */
[----:B------:R-:W-:Y:S01]  /*0330*/  LEA R6, R13, UR4, 0x4 ;  /* 0x000000040d067c11 */ /* 0x000fe2000f8e20ff */
[----:B------:R-:W1:Y:S01]  /*0340*/  S2R R4, SR_CTAID.Y ;  /* 0x0000000000047919 */ /* 0x000e620000002600 */
[C---:B------:R-:W-:Y:S01]  /*0350*/  IADD3 R7, PT, PT, R5.reuse, UR8, RZ ;  /* 0x0000000805077c10 */ /* 0x040fe2000fffe0ff */
[--C-:B------:R-:W-:Y:S01]  /*0360*/  IMAD R10, R5, UR7, R13.reuse ;  /* 0x00000007050a7c24 */ /* 0x100fe2000f8e020d */
[----:B------:R-:W-:Y:S02]  /*0370*/  IADD3 R5, PT, PT, R11, 0x100, RZ ;  /* 0x000001000b057810 */ /* 0x000fe40007ffe0ff */
[C---:B------:R-:W-:Y:S01]  /*0380*/  IADD3 R9, PT, PT, R7.reuse, UR8, RZ ;  /* 0x0000000807097c10 */ /* 0x040fe2000fffe0ff */
[----:B------:R-:W-:Y:S01]  /*0390*/  IMAD R12, R7, UR7, R13 ;  /* 0x00000007070c7c24 */ /* 0x000fe2000f8e020d */
[----:B------:R-:W-:Y:S02]  /*03a0*/  SHF.R.U32.HI R76, RZ, 0x5, R75 ;  /* 0x00000005ff4c7819 */ /* 0x000fe4000001164b */
[----:B------:R-:W-:Y:S01]  /*03b0*/  SHF.R.U32.HI R74, RZ, 0x5, R73 ;  /* 0x00000005ff4a7819 */ /* 0x000fe20000011649 */
[----:B------:R-:W-:Y:S01]  /*03c0*/  IMAD R14, R9, UR7, R13 ;  /* 0x00000007090e7c24 */ /* 0x000fe2000f8e020d */
[----:B------:R-:W-:-:S02]  /*03d0*/  LOP3.LUT R71, R60, 0x1f, RZ, 0xc0, !PT ;  /* 0x0000001f3c477812 */ /* 0x000fc400078ec0ff */
[----:B------:R-:W-:Y:S02]  /*03e0*/  SHF.R.U32.HI R63, RZ, 0x7, R60 ;  /* 0x00000007ff3f7819 */ /* 0x000fe4000001163c */
[----:B------:R-:W-:Y:S02]  /*03f0*/  LOP3.LUT R68, R54, 0x1f, RZ, 0xc0, !PT ;  /* 0x0000001f36447812 */ /* 0x000fe400078ec0ff */
[----:B------:R-:W-:Y:S02]  /*0400*/  SHF.R.U32.HI R7, RZ, 0x7, R8 ;  /* 0x00000007ff077819 */ /* 0x000fe40000011608 */
[----:B------:R-:W-:Y:S02]  /*0410*/  SHF.R.U32.HI R9, RZ, 0x7, R10 ;  /* 0x00000007ff097819 */ /* 0x000fe4000001160a */
[----:B------:R-:W-:Y:S02]  /*0420*/  SHF.R.U32.HI R11, RZ, 0x7, R12 ;  /* 0x00000007ff0b7819 */ /* 0x000fe4000001160c */
[----:B------:R-:W-:-:S02]  /*0430*/  SHF.R.U32.HI R13, RZ, 0x7, R14 ;  /* 0x00000007ff0d7819 */ /* 0x000fc4000001160e */
[----:B------:R-:W-:Y:S02]  /*0440*/  MOV R2, RZ ;  /* 0x000000ff00027202 */ /* 0x000fe40000000f00 */
[----:B------:R-:W-:Y:S02]  /*0450*/  LOP3.LUT R75, R75, 0x1f, RZ, 0xc0, !PT ;  /* 0x0000001f4b4b7812 */ /* 0x000fe400078ec0ff */
[----:B------:R-:W-:Y:S02]  /*0460*/  LOP3.LUT R73, R73, 0x1f, RZ, 0xc0, !PT ;  /* 0x0000001f49497812 */ /* 0x000fe400078ec0ff */
[----:B------:R-:W-:Y:S02]  /*0470*/  IADD3 R6, PT, PT, R6, 0x8, RZ ;  /* 0x0000000806067810 */ /* 0x000fe40007ffe0ff */
[----:B------:R-:W-:Y:S02]  /*0480*/  LOP3.LUT R60, R60, 0x7f, RZ, 0xc0, !PT ;  /* 0x0000007f3c3c7812 */ /* 0x000fe400078ec0ff */
[----:B------:R-:W-:-:S02]  /*0490*/  LOP3.LUT R54, R54, 0x7f, RZ, 0xc0, !PT ;  /* 0x0000007f36367812 */ /* 0x000fc400078ec0ff */
[----:B------:R-:W-:Y:S02]  /*04a0*/  LOP3.LUT R8, R8, 0x7f, RZ, 0xc0, !PT ;  /* 0x0000007f08087812 */ /* 0x000fe400078ec0ff */
[----:B------:R-:W-:Y:S02]  /*04b0*/  LOP3.LUT R10, R10, 0x7f, RZ, 0xc0, !PT ;  /* 0x0000007f0a0a7812 */ /* 0x000fe400078ec0ff */
[----:B------:R-:W-:Y:S02]  /*04c0*/  LOP3.LUT R12, R12, 0x7f, RZ, 0xc0, !PT ;  /* 0x0000007f0c0c7812 */ /* 0x000fe400078ec0ff */
[----:B01-3--:R-:W-:-:S07]  /*04d0*/  LOP3.LUT R14, R14, 0x7f, RZ, 0xc0, !PT ;  /* 0x0000007f0e0e7812 */ /* 0x00bfce00078ec0ff */
.L_x_7:
[----:B------:R-:W0:Y:S02]  /*04e0*/  LDCU UR4, c[0x0][0x398] ;  /* 0x00007300ff0477ac */ /* 0x000e240008000800 */
[----:B0-----:R-:W-:-:S09]  /*04f0*/  UISETP.NE.AND UP0, UPT, UR4, URZ, UPT ;  /* 0x000000ff0400728c */ /* 0x001fd2000bf05270 */
[----:B---3--:R-:W-:Y:S05]  /*0500*/  BRA.U !UP0, `(.L_x_1) ;  /* 0x0000001508947547 */ /* 0x008fea000b800000 */
[----:B------:R-:W0:Y:S01]  /*0510*/  S2R R19, SR_TID.Y ;  /* 0x0000000000137919 */ /* 0x000e220000002200 */
[----:B------:R-:W1:Y:S01]  /*0520*/  LDCU UR4, c[0x0][0x360] ;  /* 0x00006c00ff0477ac */ /* 0x000e620008000800 */
[----:B------:R-:W-:Y:S01]  /*0530*/  LEA R21, R3, R16, 0x7 ;  /* 0x0000001003157211 */ /* 0x000fe200078e38ff */
[----:B------:R-:W-:Y:S01]  /*0540*/  HFMA2 R45, -RZ, RZ, 0, 0 ;  /* 0x00000000ff2d7431 */ /* 0x000fe200000001ff */
[----:B------:R-:W2:Y:S01]  /*0550*/  S2R R22, SR_TID.X ;  /* 0x0000000000167919 */ /* 0x000ea20000002100 */
[----:B------:R-:W0:Y:S01]  /*0560*/  LDCU UR5, c[0x0][0x364] ;  /* 0x00006c80ff0577ac */ /* 0x000e220008000800 */
[----:B------:R-:W-:Y:S01]  /*0570*/  BSSY.RECONVERGENT B0, `(.L_x_1) ;  /* 0x000015e000007945 */ /* 0x000fe20003800200 */
[-C--:B------:R-:W-:Y:S02]  /*0580*/  IADD3 R18, PT, PT, R54, R21.reuse, RZ ;  /* 0x0000001536127210 */ /* 0x080fe40007ffe0ff */
[-C--:B------:R-:W-:Y:S02]  /*0590*/  IADD3 R40, PT, PT, R10, R21.reuse, RZ ;  /* 0x000000150a287210 */ /* 0x080fe40007ffe0ff */
[----:B------:R-:W-:-:S02]  /*05a0*/  IADD3 R41, PT, PT, R12, R21, RZ ;  /* 0x000000150c297210 */ /* 0x000fc40007ffe0ff */
[-C--:B------:R-:W-:Y:S02]  /*05b0*/  IADD3 R44, PT, PT, R14, R21.reuse, RZ ;  /* 0x000000150e2c7210 */ /* 0x080fe40007ffe0ff */
[----:B0-----:R-:W-:Y:S02]  /*05c0*/  IADD3 R17, PT, PT, R19, UR5, RZ ;  /* 0x0000000513117c10 */ /* 0x001fe4000fffe0ff */
[----:B--2---:R-:W-:Y:S01]  /*05d0*/  LEA R15, R3, R22, 0x7 ;  /* 0x00000016030f7211 */ /* 0x004fe200078e38ff */
[--C-:B-1----:R-:W-:Y:S01]  /*05e0*/  IMAD R20, R19, UR4, R22.reuse ;  /* 0x0000000413147c24 */ /* 0x102fe2000f8e0216 */
[----:B------:R-:W-:Y:S01]  /*05f0*/  IADD3 R19, PT, PT, R8, R21, RZ ;  /* 0x0000001508137210 */ /* 0x000fe20007ffe0ff */
[----:B------:R-:W-:Y:S01]  /*0600*/  IMAD R22, R17, UR4, R22 ;  /* 0x0000000411167c24 */ /* 0x000fe2000f8e0216 */
[----:B------:R-:W-:Y:S02]  /*0610*/  IADD3 R15, PT, PT, R15, R16, RZ ;  /* 0x000000100f0f7210 */ /* 0x000fe40007ffe0ff */
[----:B------:R-:W-:-:S02]  /*0620*/  LOP3.LUT R20, R20, 0x7f, RZ, 0xc0, !PT ;  /* 0x0000007f14147812 */ /* 0x000fc400078ec0ff */
[----:B------:R-:W-:Y:S02]  /*0630*/  LOP3.LUT R22, R22, 0x7f, RZ, 0xc0, !PT ;  /* 0x0000007f16167812 */ /* 0x000fe400078ec0ff */
[----:B------:R-:W-:Y:S02]  /*0640*/  MOV R16, RZ ;  /* 0x000000ff00107202 */ /* 0x000fe40000000f00 */
[----:B------:R-:W-:Y:S02]  /*0650*/  IADD3 R17, PT, PT, R60, R21, RZ ;  /* 0x000000153c117210 */ /* 0x000fe40007ffe0ff */
[C---:B------:R-:W-:Y:S02]  /*0660*/  IADD3 R42, PT, PT, R21.reuse, R20, RZ ;  /* 0x00000014152a7210 */ /* 0x040fe40007ffe0ff */
[----:B------:R-:W-:-:S07]  /*0670*/  IADD3 R43, PT, PT, R21, R22, RZ ;  /* 0x00000016152b7210 */ /* 0x000fce0007ffe0ff */
.L_x_6:
[----:B---3--:R-:W0:Y:S01]  /*0680*/  S2R R21, SR_TID.Y ;  /* 0x0000000000157919 */ /* 0x008e220000002200 */
[----:B------:R-:W1:Y:S01]  /*0690*/  LDCU.64 UR4, c[0x0][0x398] ;  /* 0x00007300ff0477ac */ /* 0x000e620008000a00 */
[----:B0-----:R-:W-:-:S04]  /*06a0*/  LEA R20, R4, R21, 0x6 ;  /* 0x0000001504147211 */ /* 0x001fc800078e30ff */
[----:B------:R-:W-:-:S04]  /*06b0*/  IADD3 R20, PT, PT, R20, R45, RZ ;  /* 0x0000002d14147210 */ /* 0x000fc80007ffe0ff */
[----:B-1----:R-:W-:-:S04]  /*06c0*/  ISETP.GE.AND P0, PT, R20, UR4, PT ;  /* 0x0000000414007c0c */ /* 0x002fc8000bf06270 */
[----:B------:R-:W-:-:S13]  /*06d0*/  ISETP.GE.OR P0, PT, R15, UR5, P0 ;  /* 0x000000050f007c0c */ /* 0x000fda0008706670 */
[----:B------:R-:W-:Y:S05]  /*06e0*/  @P0 BRA `(.L_x_2) ;  /* 0x0000001000fc0947 */ /* 0x000fea0003800000 */
[----:B------:R-:W0:Y:S01]  /*06f0*/  LDCU UR4, c[0x0][0x3a0] ;  /* 0x00007400ff0477ac */ /* 0x000e220008000800 */
[----:B------:R-:W-:Y:S01]  /*0700*/  LEA R45, R4, R45, 0x6 ;  /* 0x0000002d042d7211 */ /* 0x000fe200078e30ff */
[----:B------:R-:W-:Y:S01]  /*0710*/  HFMA2 R86, -RZ, RZ, 0, 0 ;  /* 0x00000000ff567431 */ /* 0x000fe200000001ff */
[----:B------:R-:W-:Y:S01]  /*0720*/  CS2R R90, SRZ ;  /* 0x00000000005a7805 */ /* 0x000fe2000001ff00 */
[----:B------:R-:W-:Y:S01]  /*0730*/  HFMA2 R89, -RZ, RZ, 0, 0 ;  /* 0x00000000ff597431 */ /* 0x000fe200000001ff */
[-C--:B------:R-:W-:Y:S01]  /*0740*/  IADD3 R20, PT, PT, R76, R45.reuse, RZ ;  /* 0x0000002d4c147210 */ /* 0x080fe20007ffe0ff */
[----:B------:R-:W-:Y:S01]  /*0750*/  HFMA2 R48, -RZ, RZ, 0, 0 ;  /* 0x00000000ff307431 */ /* 0x000fe200000001ff */
[-C--:B------:R-:W-:Y:S02]  /*0760*/  IADD3 R22, PT, PT, R74, R45.reuse, RZ ;  /* 0x0000002d4a167210 */ /* 0x080fe40007ffe0ff */
[----:B------:R-:W-:Y:S02]  /*0770*/  CS2R R84, SRZ ;  /* 0x0000000000547805 */ /* 0x000fe4000001ff00 */
[----:B------:R-:W-:-:S02]  /*0780*/  IADD3 R24, PT, PT, R72, R45, RZ ;  /* 0x0000002d48187210 */ /* 0x000fc40007ffe0ff */
[----:B------:R-:W-:Y:S02]  /*0790*/  CS2R R80, SRZ ;  /* 0x0000000000507805 */ /* 0x000fe4000001ff00 */
[----:B------:R-:W-:Y:S02]  /*07a0*/  IADD3 R55, PT, PT, R70, R45, RZ ;  /* 0x0000002d46377210 */ /* 0x000fe40007ffe0ff */
[----:B------:R-:W-:Y:S02]  /*07b0*/  CS2R R78, SRZ ;  /* 0x00000000004e7805 */ /* 0x000fe4000001ff00 */
[----:B------:R-:W-:Y:S02]  /*07c0*/  CS2R R82, SRZ ;  /* 0x0000000000527805 */ /* 0x000fe4000001ff00 */
[----:B------:R-:W-:Y:S02]  /*07d0*/  CS2R R30, SRZ ;  /* 0x00000000001e7805 */ /* 0x000fe4000001ff00 */
[----:B------:R-:W-:-:S02]  /*07e0*/  MOV R77, RZ ;  /* 0x000000ff004d7202 */ /* 0x000fc40000000f00 */
[----:B------:R-:W-:Y:S01]  /*07f0*/  MOV R93, RZ ;  /* 0x000000ff005d7202 */ /* 0x000fe20000000f00 */
[----:B0-----:R-:W-:Y:S02]  /*0800*/  IMAD R49, R20, UR4, R75 ;  /* 0x0000000414317c24 */ /* 0x001fe4000f8e024b */
[----:B------:R-:W-:Y:S02]  /*0810*/  IMAD R51, R22, UR4, R73 ;  /* 0x0000000416337c24 */ /* 0x000fe4000f8e0249 */
[----:B------:R-:W-:Y:S02]  /*0820*/  IMAD R53, R24, UR4, R71 ;  /* 0x0000000418357c24 */ /* 0x000fe4000f8e0247 */
[----:B------:R-:W-:-:S07]  /*0830*/  IMAD R55, R55, UR4, R68 ;  /* 0x0000000437377c24 */ /* 0x000fce000f8e0244 */
.L_x_5:
[----:B------:R-:W0:Y:S01]  /*0840*/  LDC.64 R28, c[0x0][0x380] ;  /* 0x0000e000ff1c7b82 */ /* 0x000e220000000a00 */
[C---:B------:R-:W-:Y:S02]  /*0850*/  LEA R35, R48.reuse, R51, 0x5 ;  /* 0x0000003330237211 */ /* 0x040fe400078e28ff */
[C---:B------:R-:W-:Y:S02]  /*0860*/  LEA R37, R48.reuse, R49, 0x5 ;  /* 0x0000003130257211 */ /* 0x040fe400078e28ff */
[C---:B------:R-:W-:Y:S02]  /*0870*/  LEA R33, R48.reuse, R53, 0x5 ;  /* 0x0000003530217211 */ /* 0x040fe400078e28ff */
[C---:B------:R-:W-:Y:S01]  /*0880*/  LEA R23, R48.reuse, R55, 0x5 ;  /* 0x0000003730177211 */ /* 0x040fe200078e28ff */
[----:B------:R-:W1:Y:S01]  /*0890*/  LDC R50, c[0x0][0x39c] ;  /* 0x0000e700ff327b82 */ /* 0x000e620000000800 */
[C---:B------:R-:W-:Y:S02]  /*08a0*/  LEA R25, R48.reuse, R67, 0x5 ;  /* 0x0000004330197211 */ /* 0x040fe400078e28ff */
[----:B------:R-:W-:-:S02]  /*08b0*/  LEA R22, R48, R65, 0x5 ;  /* 0x0000004130167211 */ /* 0x000fc400078e28ff */
[----:B------:R-:W-:-:S03]  /*08c0*/  LEA R24, R48, R63, 0x5 ;  /* 0x0000003f30187211 */ /* 0x000fc600078e28ff */
[----:B------:R-:W2:Y:S01]  /*08d0*/  LDC.64 R20, c[0x0][0x388] ;  /* 0x0000e200ff147b82 */ /* 0x000ea20000000a00 */
[C---:B------:R-:W-:Y:S01]  /*08e0*/  LEA R57, R48.reuse, R61, 0x5 ;  /* 0x0000003d30397211 */ /* 0x040fe200078e28ff */
[----:B0-----:R-:W-:Y:S01]  /*08f0*/  IMAD.WIDE.U32 R34, R35, 0x4, R28 ;  /* 0x0000000423227825 */ /* 0x001fe200078e001c */
[----:B------:R-:W-:-:S03]  /*0900*/  LEA R46, R48, R7, 0x5 ;  /* 0x00000007302e7211 */ /* 0x000fc600078e28ff */
[--C-:B------:R-:W-:Y:S02]  /*0910*/  IMAD.WIDE.U32 R36, R37, 0x4, R28.reuse ;  /* 0x0000000425247825 */ /* 0x100fe400078e001c */
[----:B------:R0:W3:Y:S02]  /*0920*/  LDG.E R34, desc[UR10][R34.64] ;  /* 0x0000000a22227981 */ /* 0x0000e4000c1e1900 */
[--C-:B------:R-:W-:Y:S01]  /*0930*/  IMAD.WIDE.U32 R32, R33, 0x4, R28.reuse ;  /* 0x0000000421207825 */ /* 0x100fe200078e001c */
[C---:B------:R-:W-:Y:S01]  /*0940*/  LEA R52, R48.reuse, R11, 0x5 ;  /* 0x0000000b30347211 */ /* 0x040fe200078e28ff */
[----:B------:R-:W4:Y:S02]  /*0950*/  LDG.E R36, desc[UR10][R36.64] ;  /* 0x0000000a24247981 */ /* 0x000f24000c1e1900 */
[----:B------:R-:W-:Y:S01]  /*0960*/  IMAD.WIDE.U32 R28, R23, 0x4, R28 ;  /* 0x00000004171c7825 */ /* 0x000fe200078e001c */
[C---:B------:R-:W-:Y:S01]  /*0970*/  LEA R87, R48.reuse, R13, 0x5 ;  /* 0x0000000d30577211 */ /* 0x040fe200078e28ff */
[----:B------:R5:W3:Y:S02]  /*0980*/  LDG.E R32, desc[UR10][R32.64] ;  /* 0x0000000a20207981 */ /* 0x000ae4000c1e1900 */
[-C--:B-1----:R-:W-:Y:S01]  /*0990*/  IMAD R25, R25, R50.reuse, R42 ;  /* 0x0000003219197224 */ /* 0x082fe200078e022a */
[----:B0-----:R-:W-:Y:S01]  /*09a0*/  LEA R35, R48, R9, 0x5 ;  /* 0x0000000930237211 */ /* 0x001fe200078e28ff */
[----:B------:R-:W-:-:S02]  /*09b0*/  IMAD R23, R22, R50, R43 ;  /* 0x0000003216177224 */ /* 0x000fc400078e022b */
[----:B------:R-:W-:Y:S02]  /*09c0*/  IMAD R39, R24, R50, R17 ;  /* 0x0000003218277224 */ /* 0x000fe400078e0211 */
[----:B--2---:R-:W-:-:S04]  /*09d0*/  IMAD.WIDE.U32 R26, R25, 0x4, R20 ;  /* 0x00000004191a7825 */ /* 0x004fc800078e0014 */
[----:B------:R-:W-:Y:S01]  /*09e0*/  IMAD.WIDE.U32 R24, R23, 0x4, R20 ;  /* 0x0000000417187825 */ /* 0x000fe200078e0014 */
[----:B------:R0:W2:Y:S03]  /*09f0*/  LDG.E R47, desc[UR10][R26.64] ;  /* 0x0000000a1a2f7981 */ /* 0x0000a6000c1e1900 */
[----:B------:R-:W-:Y:S01]  /*0a00*/  IMAD R57, R57, R50, R18 ;  /* 0x0000003239397224 */ /* 0x000fe200078e0212 */
[----:B------:R-:W2:Y:S01]  /*0a10*/  LDG.E R37, desc[UR10][R24.64] ;  /* 0x0000000a18257981 */ /* 0x000ea2000c1e1900 */
[----:B------:R-:W-:-:S03]  /*0a20*/  IMAD.WIDE.U32 R22, R39, 0x4, R20 ;  /* 0x0000000427167825 */ /* 0x000fc600078e0014 */
[----:B------:R1:W2:Y:S01]  /*0a30*/  LDG.E R39, desc[UR10][R28.64] ;  /* 0x0000000a1c277981 */ /* 0x0002a2000c1e1900 */
[-C--:B-----5:R-:W-:Y:S02]  /*0a40*/  IMAD R33, R46, R50.reuse, R19 ;  /* 0x000000322e217224 */ /* 0x0a0fe400078e0213 */
[-C--:B------:R-:W-:Y:S01]  /*0a50*/  IMAD R35, R35, R50.reuse, R40 ;  /* 0x0000003223237224 */ /* 0x080fe200078e0228 */
[----:B------:R5:W2:Y:S01]  /*0a60*/  LDG.E R38, desc[UR10][R22.64] ;  /* 0x0000000a16267981 */ /* 0x000aa2000c1e1900 */
[-C--:B------:R-:W-:Y:S02]  /*0a70*/  IMAD R59, R52, R50.reuse, R41 ;  /* 0x00000032343b7224 */ /* 0x080fe400078e0229 */
[----:B------:R-:W-:Y:S02]  /*0a80*/  IMAD R87, R87, R50, R44 ;  /* 0x0000003257577224 */ /* 0x000fe400078e022c */
[----:B0-----:R-:W-:-:S04]  /*0a90*/  IMAD.WIDE.U32 R26, R33, 0x4, R20 ;  /* 0x00000004211a7825 */ /* 0x001fc800078e0014 */
[--C-:B-1----:R-:W-:Y:S02]  /*0aa0*/  IMAD.WIDE.U32 R28, R57, 0x4, R20.reuse ;  /* 0x00000004391c7825 */ /* 0x102fe400078e0014 */
[----:B------:R-:W2:Y:S02]  /*0ab0*/  LDG.E R26, desc[UR10][R26.64] ;  /* 0x0000000a1a1a7981 */ /* 0x000ea4000c1e1900 */
[--C-:B------:R-:W-:Y:S02]  /*0ac0*/  IMAD.WIDE.U32 R24, R35, 0x4, R20.reuse ;  /* 0x0000000423187825 */ /* 0x100fe400078e0014 */
[----:B------:R0:W2:Y:S02]  /*0ad0*/  LDG.E R29, desc[UR10][R28.64] ;  /* 0x0000000a1c1d7981 */ /* 0x0000a4000c1e1900 */
[--C-:B-----5:R-:W-:Y:S02]  /*0ae0*/  IMAD.WIDE.U32 R22, R59, 0x4, R20.reuse ;  /* 0x000000043b167825 */ /* 0x120fe400078e0014 */
[----:B------:R1:W5:Y:S02]  /*0af0*/  LDG.E R24, desc[UR10][R24.64] ;  /* 0x0000000a18187981 */ /* 0x000364000c1e1900 */
[----:B------:R-:W-:-:S02]  /*0b00*/  IMAD.WIDE.U32 R20, R87, 0x4, R20 ;  /* 0x0000000457147825 */ /* 0x000fc400078e0014 */
[----:B------:R1:W5:Y:S04]  /*0b10*/  LDG.E R22, desc[UR10][R22.64] ;  /* 0x0000000a16167981 */ /* 0x000368000c1e1900 */
[----:B------:R1:W5:Y:S01]  /*0b20*/  LDG.E R20, desc[UR10][R20.64] ;  /* 0x0000000a14147981 */ /* 0x000362000c1e1900 */
[----:B------:R-:W0:Y:S01]  /*0b30*/  S2UR UR5, SR_CgaCtaId ;  /* 0x00000000000579c3 */ /* 0x000e220000008800 */
[----:B------:R-:W-:Y:S02]  /*0b40*/  UMOV UR4, 0x400 ;  /* 0x0000040000047882 */ /* 0x000fe40000000000 */
[----:B0-----:R-:W-:Y:S02]  /*0b50*/  ULEA UR6, UR5, UR4, 0x18 ;  /* 0x0000000405067291 */ /* 0x001fe4000f8ec0ff */
[----:B------:R-:W-:-:S04]  /*0b60*/  UIADD3 UR4, UPT, UPT, UR4, 0x2000, URZ ;  /* 0x0000200004047890 */ /* 0x000fc8000fffe0ff */
[----:B------:R-:W-:Y:S01]  /*0b70*/  ULEA UR4, UR5, UR4, 0x18 ;  /* 0x0000000405047291 */ /* 0x000fe2000f8ec0ff */
[----:B------:R-:W-:Y:S02]  /*0b80*/  LEA R46, R76, UR6, 0x7 ;  /* 0x000000064c2e7c11 */ /* 0x000fe4000f8e38ff */
[----:B------:R-:W-:Y:S02]  /*0b90*/  LEA R28, R74, UR6, 0x7 ;  /* 0x000000064a1c7c11 */ /* 0x000fe4000f8e38ff */
[----:B------:R-:W-:Y:S02]  /*0ba0*/  LEA R27, R75, R46, 0x2 ;  /* 0x0000002e4b1b7211 */ /* 0x000fe400078e10ff */
[----:B-1----:R-:W-:Y:S02]  /*0bb0*/  LEA R25, R73, R28, 0x2 ;  /* 0x0000001c49197211 */ /* 0x002fe400078e10ff */
[----:B------:R-:W-:Y:S02]  /*0bc0*/  LEA R23, R63, UR4, 0x9 ;  /* 0x000000043f177c11 */ /* 0x000fe4000f8e48ff */
[----:B------:R-:W-:-:S02]  /*0bd0*/  LEA R21, R7, UR4, 0x9 ;  /* 0x0000000407157c11 */ /* 0x000fc4000f8e48ff */
[----:B------:R-:W-:Y:S02]  /*0be0*/  LEA R33, R9, UR4, 0x9 ;  /* 0x0000000409217c11 */ /* 0x000fe4000f8e48ff */
[----:B------:R-:W-:Y:S02]  /*0bf0*/  LEA R23, R60, R23, 0x2 ;  /* 0x000000173c177211 */ /* 0x000fe400078e10ff */
[----:B------:R-:W-:Y:S02]  /*0c00*/  LEA R35, R11, UR4, 0x9 ;  /* 0x000000040b237c11 */ /* 0x000fe4000f8e48ff */
[----:B------:R-:W-:Y:S02]  /*0c10*/  LEA R21, R8, R21, 0x2 ;  /* 0x0000001508157211 */ /* 0x000fe400078e10ff */
[----:B------:R-:W-:Y:S02]  /*0c20*/  LEA R33, R10, R33, 0x2 ;  /* 0x000000210a217211 */ /* 0x000fe400078e10ff */
[----:B------:R-:W-:Y:S01]  /*0c30*/  LEA R35, R12, R35, 0x2 ;  /* 0x000000230c237211 */ /* 0x000fe200078e10ff */
[----:B----4-:R0:W-:Y:S04]  /*0c40*/  STS [R27], R36 ;  /* 0x000000241b007388 */ /* 0x0101e80000000800 */
[----:B---3--:R-:W-:Y:S04]  /*0c50*/  STS [R25], R34 ;  /* 0x0000002219007388 */ /* 0x008fe80000000800 */
[----:B------:R-:W-:Y:S01]  /*0c60*/  STS [R69], R32 ;  /* 0x0000002045007388 */ /* 0x000fe20000000800 */
[----:B0-----:R-:W-:-:S04]  /*0c70*/  LEA R27, R13, UR4, 0x9 ;  /* 0x000000040d1b7c11 */ /* 0x001fc8000f8e48ff */
[----:B------:R-:W-:Y:S01]  /*0c80*/  LEA R27, R14, R27, 0x2 ;  /* 0x0000001b0e1b7211 */ /* 0x000fe200078e10ff */
[----:B--2---:R-:W-:Y:S04]  /*0c90*/  STS [R66], R39 ;  /* 0x0000002742007388 */ /* 0x004fe80000000800 */
[----:B------:R0:W-:Y:S04]  /*0ca0*/  STS [R64], R47 ;  /* 0x0000002f40007388 */ /* 0x0001e80000000800 */
[----:B------:R1:W-:Y:S04]  /*0cb0*/  STS [R62], R37 ;  /* 0x000000253e007388 */ /* 0x0003e80000000800 */
[----:B------:R1:W-:Y:S04]  /*0cc0*/  STS [R23], R38 ;  /* 0x0000002617007388 */ /* 0x0003e80000000800 */
[----:B------:R1:W-:Y:S04]  /*0cd0*/  STS [R0], R29 ;  /* 0x0000001d00007388 */ /* 0x0003e80000000800 */
[----:B------:R1:W-:Y:S04]  /*0ce0*/  STS [R21], R26 ;  /* 0x0000001a15007388 */ /* 0x0003e80000000800 */
[----:B-----5:R1:W-:Y:S04]  /*0cf0*/  STS [R33], R24 ;  /* 0x0000001821007388 */ /* 0x0203e80000000800 */
[----:B------:R1:W-:Y:S04]  /*0d00*/  STS [R35], R22 ;  /* 0x0000001623007388 */ /* 0x0003e80000000800 */
[----:B------:R1:W-:Y:S01]  /*0d10*/  STS [R27], R20 ;  /* 0x000000141b007388 */ /* 0x0003e20000000800 */
[----:B------:R-:W-:Y:S05]  /*0d20*/  WARPSYNC.ALL ;  /* 0x0000000000007948 */ /* 0x000fea0003800000 */
[----:B------:R-:W-:Y:S01]  /*0d30*/  BAR.SYNC.DEFER_BLOCKING 0x0 ;  /* 0x0000000000007b1d */ /* 0x000fe20000010000 */
[----:B------:R-:W-:-:S02]  /*0d40*/  IADD3 R48, PT, PT, R48, 0x1, RZ ;  /* 0x0000000130307810 */ /* 0x000fc40007ffe0ff */
[----:B0-----:R-:W-:Y:S02]  /*0d50*/  MOV R47, 0x8 ;  /* 0x00000008002f7802 */ /* 0x001fe40000000f00 */
[----:B------:R-:W-:Y:S01]  /*0d60*/  ISETP.NE.AND P1, PT, R48, 0x10, PT ;  /* 0x000000103000780c */ /* 0x000fe20003f25270 */
[----:B------:R-:W-:Y:S01]  /*0d70*/  BSSY.RECONVERGENT B1, `(.L_x_3) ;  /* 0x00000a0000017945 */ /* 0x000fe20003800200 */
[----:B------:R-:W-:Y:S02]  /*0d80*/  MOV R46, R5 ;  /* 0x00000005002e7202 */ /* 0x000fe40000000f00 */
[----:B-1----:R-:W-:-:S09]  /*0d90*/  MOV R52, R6 ;  /* 0x0000000600347202 */ /* 0x002fd20000000f00 */
.L_x_4:
[----:B------:R-:W-:Y:S01]  /*0da0*/  LDS.64 R28, [R52+-0x8] ;  /* 0xfffff800341c7984 */ /* 0x000fe20000000a00 */
[----:B------:R-:W-:-:S03]  /*0db0*/  IADD3 R47, PT, PT, R47, 0x1000, RZ ;  /* 0x000010002f2f7810 */ /* 0x000fc60007ffe0ff */
[----:B------:R-:W0:Y:S01]  /*0dc0*/  LDS.128 R32, [R46+-0x100] ;  /* 0xffff00002e207984 */ /* 0x000e220000000c00 */
[----:B------:R-:W-:-:S03]  /*0dd0*/  ISETP.NE.AND P0, PT, R47, 0x4008, PT ;  /* 0x000040082f00780c */ /* 0x000fc60003f05270 */
[----:B------:R-:W1:Y:S04]  /*0de0*/  LDS.64 R58, [R52] ;  /* 0x00000000343a7984 */ /* 0x000e680000000a00 */
[----:B------:R-:W2:Y:S04]  /*0df0*/  LDS.128 R36, [R46+-0x80] ;  /* 0xffff80002e247984 */ /* 0x000ea80000000c00 */
[----:B------:R-:W3:Y:S04]  /*0e00*/  LDS.128 R20, [R46] ;  /* 0x000000002e147984 */ /* 0x000ee80000000c00 */
[----:B------:R-:W4:Y:S04]  /*0e10*/  LDS.128 R24, [R46+0x80] ;  /* 0x000080002e187984 */ /* 0x000f280000000c00 */
[----:B------:R-:W5:Y:S01]  /*0e20*/  LDS.64 R56, [R52+0x1f8] ;  /* 0x0001f80034387984 */ /* 0x000f620000000a00 */
[----:B0-----:R-:W-:-:S02]  /*0e30*/  IMAD R91, R32, R28, R91 ;  /* 0x0000001c205b7224 */ /* 0x001fc400078e025b */
[C---:B------:R-:W-:Y:S02]  /*0e40*/  IMAD R82, R32.reuse, R29, R82 ;  /* 0x0000001d20527224 */ /* 0x040fe400078e0252 */
[C---:B-1----:R-:W-:Y:S02]  /*0e50*/  IMAD R93, R32.reuse, R58, R93 ;  /* 0x0000003a205d7224 */ /* 0x042fe400078e025d */
[----:B------:R-:W-:Y:S02]  /*0e60*/  IMAD R84, R32, R59, R84 ;  /* 0x0000003b20547224 */ /* 0x000fe400078e0254 */
[C---:B--2---:R-:W-:Y:S02]  /*0e70*/  IMAD R81, R36.reuse, R28, R81 ;  /* 0x0000001c24517224 */ /* 0x044fe400078e0251 */
[C---:B------:R-:W-:Y:S02]  /*0e80*/  IMAD R78, R36.reuse, R29, R78 ;  /* 0x0000001d244e7224 */ /* 0x040fe400078e024e */
[----:B------:R-:W-:-:S02]  /*0e90*/  IMAD R89, R36, R58, R89 ;  /* 0x0000003a24597224 */ /* 0x000fc400078e0259 */
[----:B------:R-:W-:Y:S02]  /*0ea0*/  IMAD R32, R36, R59, R31 ;  /* 0x0000003b24207224 */ /* 0x000fe400078e021f */
[C---:B---3--:R-:W-:Y:S02]  /*0eb0*/  IMAD R36, R20.reuse, R29, R30 ;  /* 0x0000001d14247224 */ /* 0x048fe400078e021e */
[----:B------:R-:W0:Y:S01]  /*0ec0*/  LDS.64 R30, [R52+0x200] ;  /* 0x00020000341e7984 */ /* 0x000e220000000a00 */
[C---:B------:R-:W-:Y:S02]  /*0ed0*/  IMAD R77, R20.reuse, R28, R77 ;  /* 0x0000001c144d7224 */ /* 0x040fe400078e024d */
[C---:B------:R-:W-:Y:S02]  /*0ee0*/  IMAD R83, R20.reuse, R58, R83 ;  /* 0x0000003a14537224 */ /* 0x040fe400078e0253 */
[----:B------:R-:W-:Y:S02]  /*0ef0*/  IMAD R86, R20, R59, R86 ;  /* 0x0000003b14567224 */ /* 0x000fe400078e0256 */
[----:B----4-:R-:W-:-:S02]  /*0f00*/  IMAD R79, R24, R28, R79 ;  /* 0x0000001c184f7224 */ /* 0x010fc400078e024f */
[C---:B------:R-:W-:Y:S02]  /*0f10*/  IMAD R80, R24.reuse, R29, R80 ;  /* 0x0000001d18507224 */ /* 0x040fe400078e0250 */
[C---:B------:R-:W-:Y:S01]  /*0f20*/  IMAD R85, R24.reuse, R58, R85 ;  /* 0x0000003a18557224 */ /* 0x040fe200078e0255 */
[----:B------:R-:W1:Y:S01]  /*0f30*/  LDS.64 R28, [R52+0x3f8] ;  /* 0x0003f800341c7984 */ /* 0x000e620000000a00 */
[----:B------:R-:W-:Y:S02]  /*0f40*/  IMAD R90, R24, R59, R90 ;  /* 0x0000003b185a7224 */ /* 0x000fe400078e025a */
[C---:B-----5:R-:W-:Y:S01]  /*0f50*/  IMAD R91, R56.reuse, R33, R91 ;  /* 0x00000021385b7224 */ /* 0x060fe200078e025b */
[----:B------:R-:W2:Y:S01]  /*0f60*/  LDS.64 R58, [R52+0x400] ;  /* 0x00040000343a7984 */ /* 0x000ea20000000a00 */
[C---:B------:R-:W-:Y:S02]  /*0f70*/  IMAD R81, R56.reuse, R37, R81 ;  /* 0x0000002538517224 */ /* 0x040fe400078e0251 */
[----:B------:R-:W-:-:S02]  /*0f80*/  IMAD R77, R56, R21, R77 ;  /* 0x00000015384d7224 */ /* 0x000fc400078e024d */
[----:B------:R-:W-:Y:S02]  /*0f90*/  IMAD R79, R56, R25, R79 ;  /* 0x00000019384f7224 */ /* 0x000fe400078e024f */
[-C--:B------:R-:W-:Y:S02]  /*0fa0*/  IMAD R82, R33, R57.reuse, R82 ;  /* 0x0000003921527224 */ /* 0x080fe400078e0252 */
[-C--:B------:R-:W-:Y:S02]  /*0fb0*/  IMAD R36, R21, R57.reuse, R36 ;  /* 0x0000003915247224 */ /* 0x080fe400078e0224 */
[-C--:B------:R-:W-:Y:S02]  /*0fc0*/  IMAD R78, R37, R57.reuse, R78 ;  /* 0x00000039254e7224 */ /* 0x080fe400078e024e */
[----:B------:R-:W-:Y:S02]  /*0fd0*/  IMAD R80, R25, R57, R80 ;  /* 0x0000003919507224 */ /* 0x000fe400078e0250 */
[----:B0-----:R-:W-:-:S02]  /*0fe0*/  IMAD R93, R30, R33, R93 ;  /* 0x000000211e5d7224 */ /* 0x001fc400078e025d */
[-C--:B------:R-:W-:Y:S02]  /*0ff0*/  IMAD R56, R33, R31.reuse, R84 ;  /* 0x0000001f21387224 */ /* 0x080fe400078e0254 */
[----:B------:R-:W-:Y:S02]  /*1000*/  IMAD R24, R37, R31, R32 ;  /* 0x0000001f25187224 */ /* 0x000fe400078e0220 */
[C---:B------:R-:W-:Y:S01]  /*1010*/  IMAD R83, R30.reuse, R21, R83 ;  /* 0x000000151e537224 */ /* 0x040fe200078e0253 */
[----:B------:R-:W0:Y:S01]  /*1020*/  LDS.64 R32, [R52+0x5f8] ;  /* 0x0005f80034207984 */ /* 0x000e220000000a00 */
[----:B------:R-:W-:Y:S02]  /*1030*/  IMAD R86, R21, R31, R86 ;  /* 0x0000001f15567224 */ /* 0x000fe400078e0256 */
[----:B------:R-:W-:Y:S01]  /*1040*/  IMAD R89, R30, R37, R89 ;  /* 0x000000251e597224 */ /* 0x000fe200078e0259 */
[----:B------:R-:W3:Y:S01]  /*1050*/  LDS.64 R20, [R52+0x600] ;  /* 0x0006000034147984 */ /* 0x000ee20000000a00 */
[----:B-1----:R-:W-:-:S02]  /*1060*/  IMAD R91, R28, R34, R91 ;  /* 0x000000221c5b7224 */ /* 0x002fc400078e025b */
[----:B------:R-:W-:Y:S02]  /*1070*/  IMAD R82, R34, R29, R82 ;  /* 0x0000001d22527224 */ /* 0x000fe400078e0252 */
[----:B--2---:R-:W-:Y:S02]  /*1080*/  IMAD R93, R58, R34, R93 ;  /* 0x000000223a5d7224 */ /* 0x004fe400078e025d */
[----:B------:R-:W-:Y:S02]  /*1090*/  IMAD R85, R30, R25, R85 ;  /* 0x000000191e557224 */ /* 0x000fe400078e0255 */
[----:B------:R-:W-:Y:S02]  /*10a0*/  IMAD R90, R25, R31, R90 ;  /* 0x0000001f195a7224 */ /* 0x000fe400078e025a */
[----:B------:R-:W-:Y:S02]  /*10b0*/  IMAD R37, R28, R22, R77 ;  /* 0x000000161c257224 */ /* 0x000fe400078e024d */
[----:B------:R-:W-:-:S02]  /*10c0*/  IMAD R34, R34, R59, R56 ;  /* 0x0000003b22227224 */ /* 0x000fc400078e0238 */
[C---:B------:R-:W-:Y:S01]  /*10d0*/  IMAD R81, R28.reuse, R38, R81 ;  /* 0x000000261c517224 */ /* 0x040fe200078e0251 */
[----:B------:R-:W-:Y:S01]  /*10e0*/  LDS.64 R56, [R52+0x800] ;  /* 0x0008000034387984 */ /* 0x000fe20000000a00 */
[----:B------:R-:W-:Y:S02]  /*10f0*/  IMAD R77, R28, R26, R79 ;  /* 0x0000001a1c4d7224 */ /* 0x000fe400078e024f */
[-C--:B------:R-:W-:Y:S02]  /*1100*/  IMAD R78, R38, R29.reuse, R78 ;  /* 0x0000001d264e7224 */ /* 0x080fe400078e024e */
[-C--:B------:R-:W-:Y:S02]  /*1110*/  IMAD R36, R22, R29.reuse, R36 ;  /* 0x0000001d16247224 */ /* 0x080fe400078e0224 */
[----:B------:R-:W-:Y:S02]  /*1120*/  IMAD R80, R26, R29, R80 ;  /* 0x0000001d1a507224 */ /* 0x000fe400078e0250 */
[----:B------:R-:W-:Y:S01]  /*1130*/  IMAD R89, R58, R38, R89 ;  /* 0x000000263a597224 */ /* 0x000fe200078e0259 */
[----:B------:R-:W1:Y:S01]  /*1140*/  LDS.128 R28, [R46+-0xf0] ;  /* 0xffff10002e1c7984 */ /* 0x000e620000000c00 */
[----:B------:R-:W-:-:S02]  /*1150*/  IMAD R38, R38, R59, R24 ;  /* 0x0000003b26267224 */ /* 0x000fc400078e0218 */
[----:B------:R-:W-:Y:S01]  /*1160*/  IMAD R83, R58, R22, R83 ;  /* 0x000000163a537224 */ /* 0x000fe200078e0253 */
[----:B------:R-:W2:Y:S01]  /*1170*/  LDS.64 R24, [R52+0x7f8] ;  /* 0x0007f80034187984 */ /* 0x000ea20000000a00 */
[-C--:B------:R-:W-:Y:S02]  /*1180*/  IMAD R86, R22, R59.reuse, R86 ;  /* 0x0000003b16567224 */ /* 0x080fe400078e0256 */
[----:B------:R-:W-:Y:S02]  /*1190*/  IMAD R85, R58, R26, R85 ;  /* 0x0000001a3a557224 */ /* 0x000fe400078e0255 */
[----:B------:R-:W-:Y:S02]  /*11a0*/  IMAD R90, R26, R59, R90 ;  /* 0x0000003b1a5a7224 */ /* 0x000fe400078e025a */
[C---:B0-----:R-:W-:Y:S02]  /*11b0*/  IMAD R91, R32.reuse, R35, R91 ;  /* 0x00000023205b7224 */ /* 0x041fe400078e025b */
[----:B------:R-:W-:-:S02]  /*11c0*/  IMAD R81, R32, R39, R81 ;  /* 0x0000002720517224 */ /* 0x000fc400078e0251 */
[C---:B------:R-:W-:Y:S02]  /*11d0*/  IMAD R59, R32.reuse, R23, R37 ;  /* 0x00000017203b7224 */ /* 0x040fe400078e0225 */
[----:B------:R-:W-:Y:S02]  /*11e0*/  IMAD R77, R32, R27, R77 ;  /* 0x0000001b204d7224 */ /* 0x000fe400078e024d */
[-C--:B------:R-:W-:Y:S02]  /*11f0*/  IMAD R82, R35, R33.reuse, R82 ;  /* 0x0000002123527224 */ /* 0x080fe400078e0252 */
[-C--:B------:R-:W-:Y:S02]  /*1200*/  IMAD R78, R39, R33.reuse, R78 ;  /* 0x00000021274e7224 */ /* 0x080fe400078e024e */
[-C--:B------:R-:W-:Y:S02]  /*1210*/  IMAD R58, R23, R33.reuse, R36 ;  /* 0x00000021173a7224 */ /* 0x080fe400078e0224 */
[----:B------:R-:W-:-:S02]  /*1220*/  IMAD R79, R27, R33, R80 ;  /* 0x000000211b4f7224 */ /* 0x000fc400078e0250 */
[C---:B---3--:R-:W-:Y:S02]  /*1230*/  IMAD R93, R20.reuse, R35, R93 ;  /* 0x00000023145d7224 */ /* 0x048fe400078e025d */
[----:B------:R-:W-:Y:S02]  /*1240*/  IMAD R22, R35, R21, R34 ;  /* 0x0000001523167224 */ /* 0x000fe400078e0222 */
[----:B------:R-:W0:Y:S01]  /*1250*/  LDS.128 R32, [R46+-0x70] ;  /* 0xffff90002e207984 */ /* 0x000e220000000c00 */
[C---:B------:R-:W-:Y:S02]  /*1260*/  IMAD R89, R20.reuse, R39, R89 ;  /* 0x0000002714597224 */ /* 0x040fe400078e0259 */
[----:B------:R-:W-:Y:S02]  /*1270*/  IMAD R87, R39, R21, R38 ;  /* 0x0000001527577224 */ /* 0x000fe400078e0226 */
[----:B------:R-:W3:Y:S01]  /*1280*/  LDS.128 R36, [R46+0x10] ;  /* 0x000010002e247984 */ /* 0x000ee20000000c00 */
[----:B------:R-:W-:-:S02]  /*1290*/  IMAD R83, R20, R23, R83 ;  /* 0x0000001714537224 */ /* 0x000fc400078e0253 */
[----:B------:R-:W-:Y:S02]  /*12a0*/  IMAD R86, R23, R21, R86 ;  /* 0x0000001517567224 */ /* 0x000fe400078e0256 */
[----:B-1----:R-:W-:Y:S02]  /*12b0*/  IMAD R80, R28, R56, R93 ;  /* 0x000000381c507224 */ /* 0x002fe400078e025d */
[----:B------:R-:W-:Y:S02]  /*12c0*/  IMAD R85, R20, R27, R85 ;  /* 0x0000001b14557224 */ /* 0x000fe400078e0255 */
[C---:B--2---:R-:W-:Y:S02]  /*12d0*/  IMAD R84, R28.reuse, R24, R91 ;  /* 0x000000181c547224 */ /* 0x044fe400078e025b */
[----:B------:R-:W-:Y:S02]  /*12e0*/  IMAD R82, R28, R25, R82 ;  /* 0x000000191c527224 */ /* 0x000fe400078e0252 */
[----:B------:R-:W-:-:S02]  /*12f0*/  IMAD R90, R27, R21, R90 ;  /* 0x000000151b5a7224 */ /* 0x000fc400078e025a */
[----:B------:R-:W-:Y:S01]  /*1300*/  IMAD R28, R28, R57, R22 ;  /* 0x000000391c1c7224 */ /* 0x000fe200078e0216 */
[----:B------:R-:W1:Y:S04]  /*1310*/  LDS.64 R26, [R52+0x9f8] ;  /* 0x0009f800341a7984 */ /* 0x000e680000000a00 */
[----:B------:R2:W4:Y:S02]  /*1320*/  LDS.128 R20, [R46+0x90] ;  /* 0x000090002e147984 */ /* 0x0005240000000c00 */
[----:B--2---:R-:W-:Y:S01]  /*1330*/  IADD3 R46, PT, PT, R46, 0x20, RZ ;  /* 0x000000202e2e7810 */ /* 0x004fe20007ffe0ff */
[C---:B0-----:R-:W-:Y:S02]  /*1340*/  IMAD R88, R32.reuse, R25, R78 ;  /* 0x0000001920587224 */ /* 0x041fe400078e024e */
[----:B------:R-:W-:-:S02]  /*1350*/  IMAD R81, R32, R24, R81 ;  /* 0x0000001820517224 */ /* 0x000fc400078e0251 */
[C---:B------:R-:W-:Y:S02]  /*1360*/  IMAD R78, R32.reuse, R56, R89 ;  /* 0x00000038204e7224 */ /* 0x040fe400078e0259 */
[----:B------:R-:W-:Y:S02]  /*1370*/  IMAD R32, R32, R57, R87 ;  /* 0x0000003920207224 */ /* 0x000fe400078e0257 */
[C---:B---3--:R-:W-:Y:S02]  /*1380*/  IMAD R87, R36.reuse, R24, R59 ;  /* 0x0000001824577224 */ /* 0x048fe400078e023b */
[C---:B------:R-:W-:Y:S02]  /*1390*/  IMAD R92, R36.reuse, R25, R58 ;  /* 0x00000019245c7224 */ /* 0x040fe400078e023a */
[----:B------:R-:W0:Y:S01]  /*13a0*/  LDS.64 R58, [R52+0xa00] ;  /* 0x000a0000343a7984 */ /* 0x000e220000000a00 */
[C---:B------:R-:W-:Y:S02]  /*13b0*/  IMAD R83, R36.reuse, R56, R83 ;  /* 0x0000003824537224 */ /* 0x040fe400078e0253 */
[----:B------:R-:W-:-:S02]  /*13c0*/  IMAD R86, R36, R57, R86 ;  /* 0x0000003924567224 */ /* 0x000fc400078e0256 */
[C---:B-1----:R-:W-:Y:S02]  /*13d0*/  IMAD R81, R26.reuse, R33, R81 ;  /* 0x000000211a517224 */ /* 0x042fe400078e0251 */
[----:B------:R-:W-:Y:S02]  /*13e0*/  IMAD R87, R26, R37, R87 ;  /* 0x000000251a577224 */ /* 0x000fe400078e0257 */
[C---:B----4-:R-:W-:Y:S02]  /*13f0*/  IMAD R77, R20.reuse, R24, R77 ;  /* 0x00000018144d7224 */ /* 0x050fe400078e024d */
[C---:B------:R-:W-:Y:S02]  /*1400*/  IMAD R36, R20.reuse, R25, R79 ;  /* 0x0000001914247224 */ /* 0x040fe400078e024f */
[C---:B------:R-:W-:Y:S01]  /*1410*/  IMAD R85, R20.reuse, R56, R85 ;  /* 0x0000003814557224 */ /* 0x040fe200078e0255 */
[----:B------:R-:W1:Y:S01]  /*1420*/  LDS.64 R24, [R52+0xc00] ;  /* 0x000c000034187984 */ /* 0x000e620000000a00 */
[----:B------:R-:W-:-:S02]  /*1430*/  IMAD R90, R20, R57, R90 ;  /* 0x00000039145a7224 */ /* 0x000fc400078e025a */
[C---:B------:R-:W-:Y:S01]  /*1440*/  IMAD R79, R26.reuse, R29, R84 ;  /* 0x0000001d1a4f7224 */ /* 0x040fe200078e0254 */
[----:B------:R-:W2:Y:S01]  /*1450*/  LDS.64 R56, [R52+0xbf8] ;  /* 0x000bf80034387984 */ /* 0x000ea20000000a00 */
[----:B------:R-:W-:Y:S02]  /*1460*/  IMAD R77, R26, R21, R77 ;  /* 0x000000151a4d7224 */ /* 0x000fe400078e024d */
[-C--:B------:R-:W-:Y:S02]  /*1470*/  IMAD R82, R29, R27.reuse, R82 ;  /* 0x0000001b1d527224 */ /* 0x080fe400078e0252 */
[-C--:B------:R-:W-:Y:S02]  /*1480*/  IMAD R88, R33, R27.reuse, R88 ;  /* 0x0000001b21587224 */ /* 0x080fe400078e0258 */
[-C--:B------:R-:W-:Y:S02]  /*1490*/  IMAD R92, R37, R27.reuse, R92 ;  /* 0x0000001b255c7224 */ /* 0x080fe400078e025c */
[----:B------:R-:W-:-:S02]  /*14a0*/  IMAD R36, R21, R27, R36 ;  /* 0x0000001b15247224 */ /* 0x000fc400078e0224 */
[----:B------:R-:W3:Y:S01]  /*14b0*/  LDS.64 R26, [R52+0xdf8] ;  /* 0x000df800341a7984 */ /* 0x000ee20000000a00 */
[C---:B0-----:R-:W-:Y:S02]  /*14c0*/  IMAD R89, R58.reuse, R29, R80 ;  /* 0x0000001d3a597224 */ /* 0x041fe400078e0250 */
[----:B------:R-:W-:Y:S02]  /*14d0*/  IMAD R20, R29, R59, R28 ;  /* 0x0000003b1d147224 */ /* 0x000fe400078e021c */
[----:B------:R0:W4:Y:S01]  /*14e0*/  LDS.64 R28, [R52+0xe00] ;  /* 0x000e0000341c7984 */ /* 0x0001220000000a00 */
[C---:B------:R-:W-:Y:S02]  /*14f0*/  IMAD R91, R58.reuse, R33, R78 ;  /* 0x000000213a5b7224 */ /* 0x040fe400078e024e */
[----:B------:R-:W-:Y:S02]  /*1500*/  IMAD R32, R33, R59, R32 ;  /* 0x0000003b21207224 */ /* 0x000fe400078e0220 */
[----:B------:R-:W-:-:S02]  /*1510*/  IMAD R83, R58, R37, R83 ;  /* 0x000000253a537224 */ /* 0x000fc400078e0253 */
[----:B------:R-:W-:Y:S01]  /*1520*/  IMAD R86, R37, R59, R86 ;  /* 0x0000003b25567224 */ /* 0x000fe200078e0256 */
[----:B0-----:R-:W-:Y:S01]  /*1530*/  IADD3 R52, PT, PT, R52, 0x1000, RZ ;  /* 0x0000100034347810 */ /* 0x001fe20007ffe0ff */
[----:B------:R-:W-:Y:S02]  /*1540*/  IMAD R85, R58, R21, R85 ;  /* 0x000000153a557224 */ /* 0x000fe400078e0255 */
[----:B------:R-:W-:Y:S02]  /*1550*/  IMAD R90, R21, R59, R90 ;  /* 0x0000003b155a7224 */ /* 0x000fe400078e025a */
[-C--:B-1----:R-:W-:Y:S02]  /*1560*/  IMAD R89, R24, R30.reuse, R89 ;  /* 0x0000001e18597224 */ /* 0x082fe400078e0259 */
[----:B------:R-:W-:Y:S02]  /*1570*/  IMAD R84, R30, R25, R20 ;  /* 0x000000191e547224 */ /* 0x000fe400078e0214 */
[----:B--2---:R-:W-:-:S02]  /*1580*/  IMAD R79, R56, R30, R79 ;  /* 0x0000001e384f7224 */ /* 0x004fc400078e024f */
[C---:B------:R-:W-:Y:S02]  /*1590*/  IMAD R81, R56.reuse, R34, R81 ;  /* 0x0000002238517224 */ /* 0x040fe400078e0251 */
[----:B------:R-:W-:Y:S02]  /*15a0*/  IMAD R87, R56, R38, R87 ;  /* 0x0000002638577224 */ /* 0x000fe400078e0257 */
[-C--:B------:R-:W-:Y:S02]  /*15b0*/  IMAD R82, R30, R57.reuse, R82 ;  /* 0x000000391e527224 */ /* 0x080fe400078e0252 */
[----:B------:R-:W-:Y:S02]  /*15c0*/  IMAD R56, R56, R22, R77 ;  /* 0x0000001638387224 */ /* 0x000fe400078e024d */
[-C--:B------:R-:W-:Y:S02]  /*15d0*/  IMAD R88, R34, R57.reuse, R88 ;  /* 0x0000003922587224 */ /* 0x080fe400078e0258 */
[----:B------:R-:W-:-:S02]  /*15e0*/  IMAD R92, R38, R57, R92 ;  /* 0x00000039265c7224 */ /* 0x000fc400078e025c */
[----:B------:R-:W-:Y:S02]  /*15f0*/  IMAD R36, R22, R57, R36 ;  /* 0x0000003916247224 */ /* 0x000fe400078e0224 */
[----:B------:R-:W-:Y:S02]  /*1600*/  IMAD R20, R24, R34, R91 ;  /* 0x0000002218147224 */ /* 0x000fe400078e025b */
[-C--:B------:R-:W-:Y:S02]  /*1610*/  IMAD R32, R34, R25.reuse, R32 ;  /* 0x0000001922207224 */ /* 0x080fe400078e0220 */
[----:B------:R-:W-:Y:S02]  /*1620*/  IMAD R83, R24, R38, R83 ;  /* 0x0000002618537224 */ /* 0x000fe400078e0253 */
[----:B------:R-:W-:Y:S02]  /*1630*/  IMAD R86, R38, R25, R86 ;  /* 0x0000001926567224 */ /* 0x000fe400078e0256 */
[----:B------:R-:W-:-:S02]  /*1640*/  IMAD R85, R24, R22, R85 ;  /* 0x0000001618557224 */ /* 0x000fc400078e0255 */
[----:B------:R-:W-:Y:S02]  /*1650*/  IMAD R90, R22, R25, R90 ;  /* 0x00000019165a7224 */ /* 0x000fe400078e025a */
[----:B---3--:R-:W-:Y:S02]  /*1660*/  IMAD R91, R26, R31, R79 ;  /* 0x0000001f1a5b7224 */ /* 0x008fe400078e024f */
[C---:B------:R-:W-:Y:S02]  /*1670*/  IMAD R82, R31.reuse, R27, R82 ;  /* 0x0000001b1f527224 */ /* 0x040fe400078e0252 */
[----:B----4-:R-:W-:Y:S02]  /*1680*/  IMAD R93, R28, R31, R89 ;  /* 0x0000001f1c5d7224 */ /* 0x010fe400078e0259 */
[----:B------:R-:W-:Y:S02]  /*1690*/  IMAD R84, R31, R29, R84 ;  /* 0x0000001d1f547224 */ /* 0x000fe400078e0254 */
[----:B------:R-:W-:-:S02]  /*16a0*/  IMAD R81, R26, R35, R81 ;  /* 0x000000231a517224 */ /* 0x000fc400078e0251 */
[C---:B------:R-:W-:Y:S02]  /*16b0*/  IMAD R77, R26.reuse, R39, R87 ;  /* 0x000000271a4d7224 */ /* 0x040fe400078e0257 */
[----:B------:R-:W-:Y:S02]  /*16c0*/  IMAD R79, R26, R23, R56 ;  /* 0x000000171a4f7224 */ /* 0x000fe400078e0238 */
[-C--:B------:R-:W-:Y:S02]  /*16d0*/  IMAD R78, R35, R27.reuse, R88 ;  /* 0x0000001b234e7224 */ /* 0x080fe400078e0258 */
[-C--:B------:R-:W-:Y:S02]  /*16e0*/  IMAD R30, R39, R27.reuse, R92 ;  /* 0x0000001b271e7224 */ /* 0x080fe400078e025c */
[----:B------:R-:W-:Y:S02]  /*16f0*/  IMAD R80, R23, R27, R36 ;  /* 0x0000001b17507224 */ /* 0x000fe400078e0224 */
[----:B------:R-:W-:-:S02]  /*1700*/  IMAD R89, R28, R35, R20 ;  /* 0x000000231c597224 */ /* 0x000fc400078e0214 */
[----:B------:R-:W-:Y:S02]  /*1710*/  IMAD R31, R35, R29, R32 ;  /* 0x0000001d231f7224 */ /* 0x000fe400078e0220 */
[C---:B------:R-:W-:Y:S02]  /*1720*/  IMAD R83, R28.reuse, R39, R83 ;  /* 0x000000271c537224 */ /* 0x040fe400078e0253 */
[----:B------:R-:W-:Y:S02]  /*1730*/  IMAD R86, R39, R29, R86 ;  /* 0x0000001d27567224 */ /* 0x000fe400078e0256 */
[----:B------:R-:W-:Y:S02]  /*1740*/  IMAD R85, R28, R23, R85 ;  /* 0x000000171c557224 */ /* 0x000fe400078e0255 */
[----:B------:R-:W-:Y:S01]  /*1750*/  IMAD R90, R23, R29, R90 ;  /* 0x0000001d175a7224 */ /* 0x000fe200078e025a */
[----:B------:R-:W-:Y:S06]  /*1760*/  @P0 BRA `(.L_x_4) ;  /* 0xfffffff4008c0947 */ /* 0x000fec000383ffff */
[----:B------:R-:W-:Y:S05]  /*1770*/  BSYNC.RECONVERGENT B1 ;  /* 0x0000000000017941 */ /* 0x000fea0003800200 */
.L_x_3:
[----:B------:R-:W-:Y:S05]  /*1780*/  @P1 BRA `(.L_x_5) ;  /* 0xfffffff0002c1947 */ /* 0x000fea000383ffff */
[----:B------:R-:W0:Y:S01]  /*1790*/  S2R R22, SR_TID.Y ;  /* 0x0000000000167919 */ /* 0x000e220000002200 */
[----:B------:R-:W1:Y:S01]  /*17a0*/  LDC.64 R20, c[0x0][0x390] ;  /* 0x0000e400ff147b82 */ /* 0x000e620000000a00 */
[----:B------:R-:W2:Y:S01]  /*17b0*/  S2R R24, SR_TID.X ;  /* 0x0000000000187919 */ /* 0x000ea20000002100 */
[----:B0-----:R-:W-:Y:S01]  /*17c0*/  LEA R45, R22, R45, 0x2 ;  /* 0x0000002d162d7211 */ /* 0x001fe200078e10ff */
[----:B--2---:R-:W-:-:S04]  /*17d0*/  IMAD R22, R24, 0x3, R15 ;  /* 0x0000000318167824 */ /* 0x004fc800078e020f */
[----:B------:R-:W-:-:S04]  /*17e0*/  IMAD R45, R45, R50, R22 ;  /* 0x000000322d2d7224 */ /* 0x000fc800078e0216 */
[C-C-:B-1----:R-:W-:Y:S01]  /*17f0*/  IMAD.WIDE.U32 R26, R45.reuse, 0x4, R20.reuse ;  /* 0x000000042d1a7825 */ /* 0x142fe200078e0014 */
[C---:B------:R-:W-:Y:S02]  /*1800*/  IADD3 R29, PT, PT, R45.reuse, 0x1, RZ ;  /* 0x000000012d1d7810 */ /* 0x040fe40007ffe0ff */
[C---:B------:R-:W-:Y:S02]  /*1810*/  IADD3 R23, PT, PT, R45.reuse, 0x2, RZ ;  /* 0x000000022d177810 */ /* 0x040fe40007ffe0ff */
[-C--:B------:R-:W-:Y:S01]  /*1820*/  IADD3 R33, PT, PT, R45, R50.reuse, RZ ;  /* 0x000000322d217210 */ /* 0x080fe20007ffe0ff */
[--C-:B------:R-:W-:Y:S01]  /*1830*/  IMAD.WIDE.U32 R24, R29, 0x4, R20.reuse ;  /* 0x000000041d187825 */ /* 0x100fe200078e0014 */
[----:B------:R-:W-:Y:S01]  /*1840*/  IADD3 R35, PT, PT, R45, 0x3, RZ ;  /* 0x000000032d237810 */ /* 0x000fe20007ffe0ff */
[----:B------:R0:W-:Y:S01]  /*1850*/  STG.E desc[UR10][R26.64], R91 ;  /* 0x0000005b1a007986 */ /* 0x0001e2000c10190a */
[-C--:B------:R-:W-:Y:S01]  /*1860*/  IADD3 R29, PT, PT, R29, R50.reuse, RZ ;  /* 0x000000321d1d7210 */ /* 0x080fe20007ffe0ff */
[--C-:B------:R-:W-:Y:S01]  /*1870*/  IMAD.WIDE.U32 R22, R23, 0x4, R20.reuse ;  /* 0x0000000417167825 */ /* 0x100fe200078e0014 */
[C---:B------:R-:W-:Y:S01]  /*1880*/  IADD3 R37, PT, PT, R33.reuse, 0x2, RZ ;  /* 0x0000000221257810 */ /* 0x040fe20007ffe0ff */
[----:B------:R1:W-:Y:S01]  /*1890*/  STG.E desc[UR10][R24.64], R82 ;  /* 0x0000005218007986 */ /* 0x0003e2000c10190a */
[-C--:B------:R-:W-:Y:S01]  /*18a0*/  IADD3 R45, PT, PT, R33, R50.reuse, RZ ;  /* 0x00000032212d7210 */ /* 0x080fe20007ffe0ff */
[--C-:B------:R-:W-:Y:S01]  /*18b0*/  IMAD.WIDE.U32 R34, R35, 0x4, R20.reuse ;  /* 0x0000000423227825 */ /* 0x100fe200078e0014 */
[----:B------:R-:W-:Y:S01]  /*18c0*/  IADD3 R39, PT, PT, R33, 0x3, RZ ;  /* 0x0000000321277810 */ /* 0x000fe20007ffe0ff */
[----:B------:R-:W-:Y:S01]  /*18d0*/  STG.E desc[UR10][R22.64], R93 ;  /* 0x0000005d16007986 */ /* 0x000fe2000c10190a */
[-C--:B------:R-:W-:Y:S01]  /*18e0*/  IADD3 R51, PT, PT, R29, R50.reuse, RZ ;  /* 0x000000321d337210 */ /* 0x080fe20007ffe0ff */
[--C-:B------:R-:W-:Y:S01]  /*18f0*/  IMAD.WIDE.U32 R32, R33, 0x4, R20.reuse ;  /* 0x0000000421207825 */ /* 0x100fe200078e0014 */
[C---:B------:R-:W-:Y:S01]  /*1900*/  IADD3 R49, PT, PT, R45.reuse, 0x2, RZ ;  /* 0x000000022d317810 */ /* 0x040fe20007ffe0ff */
[----:B------:R2:W-:Y:S01]  /*1910*/  STG.E desc[UR10][R34.64], R84 ;  /* 0x0000005422007986 */ /* 0x0005e2000c10190a */
[-C--:B------:R-:W-:Y:S01]  /*1920*/  IADD3 R53, PT, PT, R45, R50.reuse, RZ ;  /* 0x000000322d357210 */ /* 0x080fe20007ffe0ff */
[--C-:B------:R-:W-:Y:S01]  /*1930*/  IMAD.WIDE.U32 R28, R29, 0x4, R20.reuse ;  /* 0x000000041d1c7825 */ /* 0x100fe200078e0014 */
[----:B------:R-:W-:Y:S01]  /*1940*/  IADD3 R47, PT, PT, R45, 0x3, RZ ;  /* 0x000000032d2f7810 */ /* 0x000fe20007ffe0ff */
[----:B------:R3:W-:Y:S02]  /*1950*/  STG.E desc[UR10][R32.64], R81 ;  /* 0x0000005120007986 */ /* 0x0007e4000c10190a */
[--C-:B0-----:R-:W-:Y:S01]  /*1960*/  IMAD.WIDE.U32 R26, R37, 0x4, R20.reuse ;  /* 0x00000004251a7825 */ /* 0x101fe200078e0014 */
[----:B------:R-:W-:Y:S01]  /*1970*/  IADD3 R37, PT, PT, R51, R50, RZ ;  /* 0x0000003233257210 */ /* 0x000fe20007ffe0ff */
[----:B------:R3:W-:Y:S02]  /*1980*/  STG.E desc[UR10][R28.64], R78 ;  /* 0x0000004e1c007986 */ /* 0x0007e4000c10190a */
[--C-:B-1----:R-:W-:Y:S01]  /*1990*/  IMAD.WIDE.U32 R24, R39, 0x4, R20.reuse ;  /* 0x0000000427187825 */ /* 0x102fe200078e0014 */
[----:B--2---:R-:W-:Y:S01]  /*19a0*/  IADD3 R35, PT, PT, R53, 0x2, RZ ;  /* 0x0000000235237810 */ /* 0x004fe20007ffe0ff */
[----:B------:R3:W-:Y:S02]  /*19b0*/  STG.E desc[UR10][R26.64], R89 ;  /* 0x000000591a007986 */ /* 0x0007e4000c10190a */
[--C-:B------:R-:W-:Y:S01]  /*19c0*/  IMAD.WIDE.U32 R22, R45, 0x4, R20.reuse ;  /* 0x000000042d167825 */ /* 0x100fe200078e0014 */
[----:B------:R-:W-:Y:S01]  /*19d0*/  IADD3 R45, PT, PT, R53, 0x3, RZ ;  /* 0x00000003352d7810 */ /* 0x000fe20007ffe0ff */
[----:B------:R3:W-:Y:S02]  /*19e0*/  STG.E desc[UR10][R24.64], R31 ;  /* 0x0000001f18007986 */ /* 0x0007e4000c10190a */
[----:B------:R-:W-:-:S02]  /*19f0*/  IMAD.WIDE.U32 R50, R51, 0x4, R20 ;  /* 0x0000000433327825 */ /* 0x000fc400078e0014 */
[----:B------:R3:W-:Y:S02]  /*1a00*/  STG.E desc[UR10][R22.64], R77 ;  /* 0x0000004d16007986 */ /* 0x0007e4000c10190a */
[--C-:B------:R-:W-:Y:S02]  /*1a10*/  IMAD.WIDE.U32 R48, R49, 0x4, R20.reuse ;  /* 0x0000000431307825 */ /* 0x100fe400078e0014 */
[----:B------:R3:W-:Y:S02]  /*1a20*/  STG.E desc[UR10][R50.64], R30 ;  /* 0x0000001e32007986 */ /* 0x0007e4000c10190a */
[--C-:B------:R-:W-:Y:S02]  /*1a30*/  IMAD.WIDE.U32 R46, R47, 0x4, R20.reuse ;  /* 0x000000042f2e7825 */ /* 0x100fe400078e0014 */
        /* <DEDUP_REMOVED lines=8> */
[----:B------:R3:W-:Y:S04]  /*1ac0*/  STG.E desc[UR10][R34.64], R85 ;  /* 0x0000005522007986 */ /* 0x0007e8000c10190a */
[----:B------:R3:W-:Y:S02]  /*1ad0*/  STG.E desc[UR10][R20.64], R90 ;  /* 0x0000005a14007986 */ /* 0x0007e4000c10190a */
.L_x_2:
[----:B------:R-:W0:Y:S01]  /*1ae0*/  LDC R45, c[0x0][0x374] ;  /* 0x0000dd00ff2d7b82 */ /* 0x000e220000000800 */
[----:B------:R-:W1:Y:S01]  /*1af0*/  LDCU UR4, c[0x0][0x398] ;  /* 0x00007300ff0477ac */ /* 0x000e620008000800 */
[----:B0-----:R-:W-:Y:S01]  /*1b00*/  IMAD R45, R45, R16, R45 ;  /* 0x000000102d2d7224 */ /* 0x001fe200078e022d */
[----:B------:R-:W-:-:S04]  /*1b10*/  IADD3 R16, PT, PT, R16, 0x1, RZ ;  /* 0x0000000110107810 */ /* 0x000fc80007ffe0ff */
[----:B------:R-:W-:-:S04]  /*1b20*/  SHF.L.U32 R45, R45, 0x6, RZ ;  /* 0x000000062d2d7819 */ /* 0x000fc800000006ff */
[----:B-1----:R-:W-:-:S13]  /*1b30*/  ISETP.GE.U32.AND P0, PT, R45, UR4, PT ;  /* 0x000000042d007c0c */ /* 0x002fda000bf06070 */
[----:B------:R-:W-:Y:S05]  /*1b40*/  @!P0 BRA `(.L_x_6) ;  /* 0xffffffe800cc8947 */ /* 0x000fea000383ffff */
[----:B------:R-:W-:Y:S05]  /*1b50*/  BSYNC.RECONVERGENT B0 ;  /* 0x0000000000007941 */ /* 0x000fea0003800200 */
.L_x_1:
[----:B------:R-:W0:Y:S01]  /*1b60*/  LDC R15, c[0x0][0x370] ;  /* 0x0000dc00ff0f7b82 */ /* 0x000e220000000800 */
[----:B------:R-:W1:Y:S01]  /*1b70*/  LDCU UR4, c[0x0][0x39c] ;  /* 0x00007380ff0477ac */ /* 0x000e620008000800 */
[----:B0-----:R-:W-:Y:S01]  /*1b80*/  IMAD R16, R15, R2, R15 ;  /* 0x000000020f107224 */ /* 0x001fe200078e020f */
[----:B------:R-:W-:-:S04]  /*1b90*/  IADD3 R2, PT, PT, R2, 0x1, RZ ;  /* 0x0000000102027810 */ /* 0x000fc80007ffe0ff */
[----:B------:R-:W-:-:S04]  /*1ba0*/  SHF.L.U32 R16, R16, 0x7, RZ ;  /* 0x0000000710107819 */ /* 0x000fc800000006ff */
[----:B-1----:R-:W-:-:S13]  /*1bb0*/  ISETP.GE.U32.AND P0, PT, R16, UR4, PT ;  /* 0x0000000410007c0c */ /* 0x002fda000bf06070 */
[----:B------:R-:W-:Y:S05]  /*1bc0*/  @!P0 BRA `(.L_x_7) ;  /* 0xffffffe800448947 */ /* 0x000fea000383ffff */
[----:B------:R-:W-:Y:S05]  /*1bd0*/  EXIT ;  /* 0x000000000000794d */ /* 0x000fea0003800000 */
.L_x_8:
        /* <DEDUP_REMOVED lines=10> */
.L_x_40:


//--------------------- .text._Z13shared_matmulPKiS0_Piiii --------------------------
	.section	.text._Z13shared_matmulPKiS0_Piiii,"ax",@progbits
	.align	128
        .global         _Z13shared_matmulPKiS0_Piiii
        .type           _Z13shared_matmulPKiS0_Piiii,@function
        .size           _Z13shared_matmulPKiS0_Piiii,(.L_x_41 - _Z13shared_matmulPKiS0_Piiii)
        .other          _Z13shared_matmulPKiS0_Piiii,@"STO_CUDA_ENTRY STV_DEFAULT"
_Z13shared_matmulPKiS0_Piiii:
.text._Z13shared_matmulPKiS0_Piiii:
[----:B------:R-:W-:Y:S01]  /*0000*/  LDC R1, c[0x0][0x37c] ;  /* 0x0000df00ff017b82 */ /* 0x000fe20000000800 */
[----:B------:R-:W0:Y:S02]  /*0010*/  LDCU UR7, c[0x0][0x39c] ;  /* 0x00007380ff0777ac */ /* 0x000e240008000800 */
[----:B0-----:R-:W-:-:S13]  /*0020*/  ISETP.NE.AND P0, PT, RZ, UR7, PT ;  /* 0x00000007ff007c0c */ /* 0x001fda000bf05270 */
[----:B------:R-:W-:Y:S05]  /*0030*/  @!P0 EXIT ;  /* 0x000000000000894d */ /* 0x000fea0003800000 */
[----:B------:R-:W0:Y:S01]  /*0040*/  S2R R83, SR_TID.X ;  /* 0x0000000000537919 */ /* 0x000e220000002100 */
[----:B------:R-:W1:Y:S01]  /*0050*/  LDC R102, c[0x0][0x374] ;  /* 0x0000dd00ff667b82 */ /* 0x000e620000000800 */
[----:B------:R-:W-:Y:S01]  /*0060*/  UMOV UR4, 0x400 ;  /* 0x0000040000047882 */ /* 0x000fe20000000000 */
[----:B------:R-:W-:Y:S01]  /*0070*/  HFMA2 R12, -RZ, RZ, 0, 0 ;  /* 0x00000000ff0c7431 */ /* 0x000fe200000001ff */
[----:B------:R-:W0:Y:S01]  /*0080*/  S2R R100, SR_TID.Y ;  /* 0x0000000000647919 */ /* 0x000e220000002200 */
[----:B------:R-:W-:Y:S01]  /*0090*/  UIADD3 UR5, UPT, UPT, UR4, 0x2000, URZ ;  /* 0x0000200004057890 */ /* 0x000fe2000fffe0ff */
[----:B------:R-:W-:Y:S01]  /*00a0*/  MOV R27, RZ ;  /* 0x000000ff001b7202 */ /* 0x000fe20000000f00 */
[----:B------:R-:W2:Y:S02]  /*00b0*/  S2R R103, SR_CTAID.X ;  /* 0x0000000000677919 */ /* 0x000ea40000002500 */
[----:B------:R-:W0:Y:S08]  /*00c0*/  LDC R0, c[0x0][0x360] ;  /* 0x0000d800ff007b82 */ /* 0x000e300000000800 */
[----:B------:R-:W3:Y:S08]  /*00d0*/  S2UR UR6, SR_CgaCtaId ;  /* 0x00000000000679c3 */ /* 0x000ef00000008800 */
[----:B------:R-:W4:Y:S01]  /*00e0*/  LDC R2, c[0x0][0x364] ;  /* 0x0000d900ff027b82 */ /* 0x000f220000000800 */
[----:B-1----:R-:W-:Y:S01]  /*00f0*/  SHF.L.U32 R102, R102, 0x6, RZ ;  /* 0x0000000666667819 */ /* 0x002fe200000006ff */
[----:B0-----:R-:W-:Y:S01]  /*0100*/  IMAD R98, R100, R0, R83 ;  /* 0x0000000064627224 */ /* 0x001fe200078e0253 */
[----:B--2---:R-:W-:Y:S01]  /*0110*/  SHF.L.U32 R103, R103, 0x7, RZ ;  /* 0x0000000767677819 */ /* 0x004fe200000006ff */
[----:B---3--:R-:W-:-:S03]  /*0120*/  ULEA UR5, UR6, UR5, 0x18 ;  /* 0x0000000506057291 */ /* 0x008fc6000f8ec0ff */
[----:B------:R-:W-:Y:S01]  /*0130*/  SHF.L.U32 R3, R98, 0x2, RZ ;  /* 0x0000000262037819 */ /* 0x000fe200000006ff */
[----:B------:R-:W-:Y:S01]  /*0140*/  ULEA UR4, UR6, UR4, 0x18 ;  /* 0x0000000406047291 */ /* 0x000fe2000f8ec0ff */
[--C-:B------:R-:W-:Y:S02]  /*0150*/  SHF.R.U32.HI R4, RZ, 0x7, R98.reuse ;  /* 0x00000007ff047819 */ /* 0x100fe40000011662 */
[----:B------:R-:W-:Y:S02]  /*0160*/  SHF.R.U32.HI R101, RZ, 0x5, R98 ;  /* 0x00000005ff657819 */ /* 0x000fe40000011662 */
[----:B------:R-:W-:Y:S02]  /*0170*/  LOP3.LUT R6, R3, 0x1fc, RZ, 0xc0, !PT ;  /* 0x000001fc03067812 */ /* 0x000fe400078ec0ff */
[----:B----4-:R-:W-:Y:S02]  /*0180*/  IADD3 R99, PT, PT, R100, R2, RZ ;  /* 0x0000000264637210 */ /* 0x010fe40007ffe0ff */
[----:B------:R-:W-:-:S02]  /*0190*/  LEA R87, R4, UR5, 0x9 ;  /* 0x0000000504577c11 */ /* 0x000fc4000f8e48ff */
[----:B------:R-:W-:Y:S01]  /*01a0*/  LOP3.LUT R5, R3, 0x7c, RZ, 0xc0, !PT ;  /* 0x0000007c03057812 */ /* 0x000fe200078ec0ff */
[----:B------:R-:W-:Y:S01]  /*01b0*/  IMAD R95, R99, R0, R83 ;  /* 0x00000000635f7224 */ /* 0x000fe200078e0253 */
[----:B------:R-:W-:Y:S02]  /*01c0*/  LEA R96, R101, UR4, 0x7 ;  /* 0x0000000465607c11 */ /* 0x000fe4000f8e38ff */
[----:B------:R-:W-:Y:S01]  /*01d0*/  IADD3 R87, PT, PT, R87, R6, RZ ;  /* 0x0000000657577210 */ /* 0x000fe20007ffe0ff */
[----:B------:R-:W-:Y:S01]  /*01e0*/  IMAD R6, R4, UR7, R103 ;  /* 0x0000000704067c24 */ /* 0x000fe2000f8e0267 */
[----:B------:R-:W-:Y:S02]  /*01f0*/  IADD3 R7, PT, PT, R99, R2, RZ ;  /* 0x0000000263077210 */ /* 0x000fe40007ffe0ff */
[----:B------:R-:W-:Y:S02]  /*0200*/  SHF.L.U32 R3, R95, 0x2, RZ ;  /* 0x000000025f037819 */ /* 0x000fe400000006ff */
[----:B------:R-:W-:Y:S01]  /*0210*/  SHF.R.U32.HI R4, RZ, 0x7, R95 ;  /* 0x00000007ff047819 */ /* 0x000fe2000001165f */
[----:B------:R-:W-:Y:S01]  /*0220*/  IMAD R92, R7, R0, R83 ;  /* 0x00000000075c7224 */ /* 0x000fe200078e0253 */
[----:B------:R-:W-:-:S02]  /*0230*/  IADD3 R96, PT, PT, R96, R5, RZ ;  /* 0x0000000560607210 */ /* 0x000fc40007ffe0ff */
[C---:B------:R-:W-:Y:S01]  /*0240*/  LOP3.LUT R5, R3.reuse, 0x7c, RZ, 0xc0, !PT ;  /* 0x0000007c03057812 */ /* 0x040fe200078ec0ff */
[C---:B------:R-:W-:Y:S01]  /*0250*/  IMAD R9, R4.reuse, UR7, R103 ;  /* 0x0000000704097c24 */ /* 0x040fe2000f8e0267 */
[----:B------:R-:W-:Y:S02]  /*0260*/  SHF.R.U32.HI R97, RZ, 0x5, R95 ;  /* 0x00000005ff617819 */ /* 0x000fe4000001165f */
[----:B------:R-:W-:Y:S02]  /*0270*/  LOP3.LUT R3, R3, 0x1fc, RZ, 0xc0, !PT ;  /* 0x000001fc03037812 */ /* 0x000fe400078ec0ff */
[----:B------:R-:W-:Y:S02]  /*0280*/  LEA R86, R4, UR5, 0x9 ;  /* 0x0000000504567c11 */ /* 0x000fe4000f8e48ff */
[----:B------:R-:W-:Y:S02]  /*0290*/  IADD3 R7, PT, PT, R7, R2, RZ ;  /* 0x0000000207077210 */ /* 0x000fe40007ffe0ff */
[----:B------:R-:W-:-:S02]  /*02a0*/  LOP3.LUT R71, R98, 0x7f, RZ, 0xc0, !PT ;  /* 0x0000007f62477812 */ /* 0x000fc400078ec0ff */
[----:B------:R-:W-:Y:S01]  /*02b0*/  LEA R94, R97, UR4, 0x7 ;  /* 0x00000004615e7c11 */ /* 0x000fe2000f8e38ff */
[----:B------:R-:W-:Y:S01]  /*02c0*/  IMAD R89, R7, R0, R83 ;  /* 0x0000000007597224 */ /* 0x000fe200078e0253 */
[----:B------:R-:W-:Y:S02]  /*02d0*/  IADD3 R86, PT, PT, R86, R3, RZ ;  /* 0x0000000356567210 */ /* 0x000fe40007ffe0ff */
[----:B------:R-:W-:Y:S02]  /*02e0*/  SHF.L.U32 R3, R92, 0x2, RZ ;  /* 0x000000025c037819 */ /* 0x000fe400000006ff */
[--C-:B------:R-:W-:Y:S02]  /*02f0*/  SHF.R.U32.HI R93, RZ, 0x5, R92.reuse ;  /* 0x00000005ff5d7819 */ /* 0x100fe4000001165c */
[----:B------:R-:W-:Y:S02]  /*0300*/  SHF.R.U32.HI R4, RZ, 0x7, R92 ;  /* 0x00000007ff047819 */ /* 0x000fe4000001165c */
[----:B------:R-:W-:-:S02]  /*0310*/  IADD3 R71, PT, PT, R71, R6, RZ ;  /* 0x0000000647477210 */ /* 0x000fc40007ffe0ff */
[----:B------:R-:W-:Y:S01]  /*0320*/  IADD3 R94, PT, PT, R94, R5, RZ ;  /* 0x000000055e5e7210 */ /* 0x000fe20007ffe0ff */
[C---:B------:R-:W-:Y:S01]  /*0330*/  IMAD R8, R4.reuse, UR7, R103 ;  /* 0x0000000704087c24 */ /* 0x040fe2000f8e0267 */
[C---:B------:R-:W-:Y:S02]  /*0340*/  LOP3.LUT R5, R3.reuse, 0x7c, RZ, 0xc0, !PT ;  /* 0x0000007c03057812 */ /* 0x040fe400078ec0ff */
[----:B------:R-:W-:Y:S02]  /*0350*/  LOP3.LUT R6, R3, 0x1fc, RZ, 0xc0, !PT ;  /* 0x000001fc03067812 */ /* 0x000fe400078ec0ff */
[----:B------:R-:W-:Y:S02]  /*0360*/  LEA R90, R93, UR4, 0x7 ;  /* 0x000000045d5a7c11 */ /* 0x000fe4000f8e38ff */
[----:B------:R-:W-:Y:S02]  /*0370*/  LEA R85, R4, UR5, 0x9 ;  /* 0x0000000504557c11 */ /* 0x000fe4000f8e48ff */
[----:B------:R-:W-:-:S02]  /*0380*/  IADD3 R7, PT, PT, R7, R2, RZ ;  /* 0x0000000207077210 */ /* 0x000fc40007ffe0ff */
[----:B------:R-:W-:Y:S02]  /*0390*/  SHF.L.U32 R3, R89, 0x2, RZ ;  /* 0x0000000259037819 */ /* 0x000fe400000006ff */
[----:B------:R-:W-:Y:S02]  /*03a0*/  SHF.R.U32.HI R4, RZ, 0x7, R89 ;  /* 0x00000007ff047819 */ /* 0x000fe40000011659 */
[----:B------:R-:W-:Y:S02]  /*03b0*/  IADD3 R90, PT, PT, R90, R5, RZ ;  /* 0x000000055a5a7210 */ /* 0x000fe40007ffe0ff */
[----:B------:R-:W-:Y:S01]  /*03c0*/  IADD3 R85, PT, PT, R85, R6, RZ ;  /* 0x0000000655557210 */ /* 0x000fe20007ffe0ff */
[----:B------:R-:W-:Y:S01]  /*03d0*/  IMAD R6, R7, R0, R83 ;  /* 0x0000000007067224 */ /* 0x000fe200078e0253 */
[C---:B------:R-:W-:Y:S02]  /*03e0*/  LOP3.LUT R5, R3.reuse, 0x7c, RZ, 0xc0, !PT ;  /* 0x0000007c03057812 */ /* 0x040fe400078ec0ff */
[----:B------:R-:W-:-:S02]  /*03f0*/  LOP3.LUT R3, R3, 0x1fc, RZ, 0xc0, !PT ;  /* 0x000001fc03037812 */ /* 0x000fc400078ec0ff */
[----:B------:R-:W-:Y:S02]  /*0400*/  LEA R84, R4, UR5, 0x9 ;  /* 0x0000000504547c11 */ /* 0x000fe4000f8e48ff */
[----:B------:R-:W-:Y:S02]  /*0410*/  LOP3.LUT R69, R92, 0x7f, RZ, 0xc0, !PT ;  /* 0x0000007f5c457812 */ /* 0x000fe400078ec0ff */
[----:B------:R-:W-:Y:S02]  /*0420*/  SHF.R.U32.HI R91, RZ, 0x5, R89 ;  /* 0x00000005ff5b7819 */ /* 0x000fe40000011659 */
[----:B------:R-:W-:Y:S02]  /*0430*/  IADD3 R84, PT, PT, R84, R3, RZ ;  /* 0x0000000354547210 */ /* 0x000fe40007ffe0ff */
[----:B------:R-:W-:Y:S02]  /*0440*/  IADD3 R69, PT, PT, R69, R8, RZ ;  /* 0x0000000845457210 */ /* 0x000fe40007ffe0ff */
[----:B------:R-:W-:-:S02]  /*0450*/  SHF.L.U32 R3, R6, 0x2, RZ ;  /* 0x0000000206037819 */ /* 0x000fc400000006ff */
[----:B------:R-:W-:Y:S02]  /*0460*/  SHF.R.U32.HI R8, RZ, 0x7, R6 ;  /* 0x00000007ff087819 */ /* 0x000fe40000011606 */
[----:B------:R-:W-:Y:S02]  /*0470*/  LEA R88, R91, UR4, 0x7 ;  /* 0x000000045b587c11 */ /* 0x000fe4000f8e38ff */
[----:B------:R-:W-:Y:S02]  /*0480*/  IADD3 R7, PT, PT, R7, R2, RZ ;  /* 0x0000000207077210 */ /* 0x000fe40007ffe0ff */
[----:B------:R-:W-:Y:S02]  /*0490*/  LOP3.LUT R3, R3, 0x1fc, RZ, 0xc0, !PT ;  /* 0x000001fc03037812 */ /* 0x000fe400078ec0ff */
[C---:B------:R-:W-:Y:S01]  /*04a0*/  LEA R82, R8.reuse, UR5, 0x9 ;  /* 0x0000000508527c11 */ /* 0x040fe2000f8e48ff */
[--C-:B------:R-:W-:Y:S01]  /*04b0*/  IMAD R8, R8, UR7, R103.reuse ;  /* 0x0000000708087c24 */ /* 0x100fe2000f8e0267 */
[----:B------:R-:W-:Y:S01]  /*04c0*/  IADD3 R88, PT, PT, R88, R5, RZ ;  /* 0x0000000558587210 */ /* 0x000fe20007ffe0ff */
[----:B------:R-:W-:Y:S01]  /*04d0*/  IMAD R5, R4, UR7, R103 ;  /* 0x0000000704057c24 */ /* 0x000fe2000f8e0267 */
[----:B------:R-:W-:Y:S01]  /*04e0*/  LOP3.LUT R70, R95, 0x7f, RZ, 0xc0, !PT ;  /* 0x0000007f5f467812 */ /* 0x000fe200078ec0ff */
[----:B------:R-:W-:Y:S01]  /*04f0*/  IMAD R4, R7, R0, R83 ;  /* 0x0000000007047224 */ /* 0x000fe200078e0253 */
[----:B------:R-:W-:-:S02]  /*0500*/  IADD3 R82, PT, PT, R82, R3, RZ ;  /* 0x0000000352527210 */ /* 0x000fc40007ffe0ff */
[-C--:B------:R-:W-:Y:S01]  /*0510*/  IADD3 R7, PT, PT, R7, R2.reuse, RZ ;  /* 0x0000000207077210 */ /* 0x080fe20007ffe0ff */
[----:B------:R-:W0:Y:S01]  /*0520*/  S2R R3, SR_CTAID.Y ;  /* 0x0000000000037919 */ /* 0x000e220000002600 */
[----:B------:R-:W-:Y:S02]  /*0530*/  IADD3 R70, PT, PT, R70, R9, RZ ;  /* 0x0000000946467210 */ /* 0x000fe40007ffe0ff */
[C---:B------:R-:W-:Y:S01]  /*0540*/  IADD3 R9, PT, PT, R7.reuse, R2, RZ ;  /* 0x0000000207097210 */ /* 0x040fe20007ffe0ff */
[-CC-:B------:R-:W-:Y:S01]  /*0550*/  IMAD R7, R7, R0.reuse, R83.reuse ;  /* 0x0000000007077224 */ /* 0x180fe200078e0253 */
[----:B------:R-:W-:Y:S02]  /*0560*/  LOP3.LUT R67, R6, 0x7f, RZ, 0xc0, !PT ;  /* 0x0000007f06437812 */ /* 0x000fe400078ec0ff */
[----:B------:R-:W-:Y:S01]  /*0570*/  LOP3.LUT R68, R89, 0x7f, RZ, 0xc0, !PT ;  /* 0x0000007f59447812 */ /* 0x000fe200078ec0ff */
[----:B------:R-:W-:Y:S01]  /*0580*/  IMAD R9, R9, R0, R83 ;  /* 0x0000000009097224 */ /* 0x000fe200078e0253 */
[----:B------:R-:W-:-:S02]  /*0590*/  SHF.R.U32.HI R6, RZ, 0x7, R4 ;  /* 0x00000007ff067819 */ /* 0x000fc40000011604 */
[----:B------:R-:W-:Y:S02]  /*05a0*/  IADD3 R68, PT, PT, R68, R5, RZ ;  /* 0x0000000544447210 */ /* 0x000fe40007ffe0ff */
[----:B------:R-:W-:Y:S01]  /*05b0*/  SHF.L.U32 R5, R4, 0x2, RZ ;  /* 0x0000000204057819 */ /* 0x000fe200000006ff */
[C---:B------:R-:W-:Y:S01]  /*05c0*/  IMAD R11, R6.reuse, UR7, R103 ;  /* 0x00000007060b7c24 */ /* 0x040fe2000f8e0267 */
[----:B------:R-:W-:Y:S02]  /*05d0*/  LEA R80, R6, UR5, 0x9 ;  /* 0x0000000506507c11 */ /* 0x000fe4000f8e48ff */
[----:B------:R-:W-:Y:S02]  /*05e0*/  LOP3.LUT R66, R4, 0x7f, RZ, 0xc0, !PT ;  /* 0x0000007f04427812 */ /* 0x000fe400078ec0ff */
[----:B------:R-:W-:Y:S02]  /*05f0*/  SHF.R.U32.HI R4, RZ, 0x7, R7 ;  /* 0x00000007ff047819 */ /* 0x000fe40000011607 */
[----:B------:R-:W-:-:S02]  /*0600*/  SHF.R.U32.HI R6, RZ, 0x7, R9 ;  /* 0x00000007ff067819 */ /* 0x000fc40000011609 */
[C---:B------:R-:W-:Y:S01]  /*0610*/  LEA R78, R4.reuse, UR5, 0x9 ;  /* 0x00000005044e7c11 */ /* 0x040fe2000f8e48ff */
[--C-:B------:R-:W-:Y:S01]  /*0620*/  IMAD R4, R4, UR7, R103.reuse ;  /* 0x0000000704047c24 */ /* 0x100fe2000f8e0267 */
[C---:B------:R-:W-:Y:S01]  /*0630*/  LEA R76, R6.reuse, UR5, 0x9 ;  /* 0x00000005064c7c11 */ /* 0x040fe2000f8e48ff */
[----:B------:R-:W-:Y:S01]  /*0640*/  IMAD R6, R6, UR7, R103 ;  /* 0x0000000706067c24 */ /* 0x000fe2000f8e0267 */
[----:B------:R-:W-:Y:S01]  /*0650*/  LOP3.LUT R5, R5, 0x1fc, RZ, 0xc0, !PT ;  /* 0x000001fc05057812 */ /* 0x000fe200078ec0ff */
[----:B------:R-:W1:Y:S01]  /*0660*/  LDCU.64 UR6, c[0x0][0x358] ;  /* 0x00006b00ff0677ac */ /* 0x000e620008000a00 */
[----:B------:R-:W-:Y:S02]  /*0670*/  IADD3 R103, PT, PT, R103, R83, RZ ;  /* 0x0000005367677210 */ /* 0x000fe40007ffe0ff */
[----:B------:R-:W-:Y:S02]  /*0680*/  LEA R81, R100, UR4, 0x7 ;  /* 0x0000000464517c11 */ /* 0x000fe4000f8e38ff */
[----:B------:R-:W-:-:S02]  /*0690*/  LEA R83, R83, UR5, 0x2 ;  /* 0x0000000553537c11 */ /* 0x000fc4000f8e10ff */
[----:B------:R-:W-:Y:S02]  /*06a0*/  IADD3 R80, PT, PT, R80, R5, RZ ;  /* 0x0000000550507210 */ /* 0x000fe40007ffe0ff */
[C---:B------:R-:W-:Y:S02]  /*06b0*/  SHF.L.U32 R5, R7.reuse, 0x2, RZ ;  /* 0x0000000207057819 */ /* 0x040fe400000006ff */
[----:B------:R-:W-:Y:S02]  /*06c0*/  LOP3.LUT R65, R7, 0x7f, RZ, 0xc0, !PT ;  /* 0x0000007f07417812 */ /* 0x000fe400078ec0ff */
[----:B------:R-:W-:Y:S02]  /*06d0*/  SHF.L.U32 R7, R9, 0x2, RZ ;  /* 0x0000000209077819 */ /* 0x000fe400000006ff */
[----:B------:R-:W-:Y:S02]  /*06e0*/  LEA R79, R2, R81, 0x7 ;  /* 0x00000051024f7211 */ /* 0x000fe400078e38ff */
[----:B------:R-:W-:-:S02]  /*06f0*/  LEA R75, R0, R83, 0x2 ;  /* 0x00000053004b7211 */ /* 0x000fc400078e10ff */
[----:B------:R-:W-:Y:S02]  /*0700*/  LOP3.LUT R5, R5, 0x1fc, RZ, 0xc0, !PT ;  /* 0x000001fc05057812 */ /* 0x000fe400078ec0ff */
[----:B------:R-:W-:Y:S02]  /*0710*/  LOP3.LUT R7, R7, 0x1fc, RZ, 0xc0, !PT ;  /* 0x000001fc07077812 */ /* 0x000fe400078ec0ff */
[----:B------:R-:W-:Y:S02]  /*0720*/  LOP3.LUT R31, R9, 0x7f, RZ, 0xc0, !PT ;  /* 0x0000007f091f7812 */ /* 0x000fe400078ec0ff */
[----:B------:R-:W-:Y:S02]  /*0730*/  LEA R77, R2, R79, 0x7 ;  /* 0x0000004f024d7211 */ /* 0x000fe400078e38ff */
[----:B------:R-:W-:Y:S02]  /*0740*/  LEA R73, R0, R75, 0x2 ;  /* 0x0000004b00497211 */ /* 0x000fe400078e10ff */
[----:B------:R-:W-:-:S02]  /*0750*/  IADD3 R67, PT, PT, R67, R8, RZ ;  /* 0x0000000843437210 */ /* 0x000fc40007ffe0ff */
[----:B------:R-:W-:Y:S02]  /*0760*/  IADD3 R66, PT, PT, R66, R11, RZ ;  /* 0x0000000b42427210 */ /* 0x000fe40007ffe0ff */
[----:B------:R-:W-:Y:S02]  /*0770*/  IADD3 R78, PT, PT, R78, R5, RZ ;  /* 0x000000054e4e7210 */ /* 0x000fe40007ffe0ff */
[----:B------:R-:W-:Y:S02]  /*0780*/  IADD3 R65, PT, PT, R65, R4, RZ ;  /* 0x0000000441417210 */ /* 0x000fe40007ffe0ff */
[----:B------:R-:W-:Y:S02]  /*0790*/  IADD3 R76, PT, PT, R76, R7, RZ ;  /* 0x000000074c4c7210 */ /* 0x000fe40007ffe0ff */
[----:B------:R-:W-:Y:S02]  /*07a0*/  IADD3 R31, PT, PT, R31, R6, RZ ;  /* 0x000000061f1f7210 */ /* 0x000fe40007ffe0ff */
[----:B0-----:R-:W-:-:S02]  /*07b0*/  LEA R100, R3, R100, 0x6 ;  /* 0x0000006403647211 */ /* 0x001fc400078e30ff */
[----:B------:R-:W-:Y:S02]  /*07c0*/  LOP3.LUT R98, R98, 0x1f, RZ, 0xc0, !PT ;  /* 0x0000001f62627812 */ /* 0x000fe400078ec0ff */
[----:B------:R-:W-:Y:S02]  /*07d0*/  LOP3.LUT R95, R95, 0x1f, RZ, 0xc0, !PT ;  /* 0x0000001f5f5f7812 */ /* 0x000fe400078ec0ff */
[----:B------:R-:W-:Y:S02]  /*07e0*/  LEA R74, R2, R77, 0x7 ;  /* 0x0000004d024a7211 */ /* 0x000fe400078e38ff */
[----:B------:R-:W-:Y:S02]  /*07f0*/  LOP3.LUT R92, R92, 0x1f, RZ, 0xc0, !PT ;  /* 0x0000001f5c5c7812 */ /* 0x000fe400078ec0ff */
[----:B------:R-:W-:Y:S02]  /*0800*/  LEA R72, R0, R73, 0x2 ;  /* 0x0000004900487211 */ /* 0x000fe400078e10ff */
[----:B-1----:R-:W-:-:S07]  /*0810*/  LOP3.LUT R89, R89, 0x1f, RZ, 0xc0, !PT ;  /* 0x0000001f59597812 */ /* 0x002fce00078ec0ff */
.L_x_13:
[----:B------:R-:W0:Y:S02]  /*0820*/  LDCU UR4, c[0x0][0x398] ;  /* 0x00007300ff0477ac */ /* 0x000e240008000800 */
[----:B0-----:R-:W-:-:S09]  /*0830*/  UISETP.NE.AND UP0, UPT, UR4, URZ, UPT ;  /* 0x000000ff0400728c */ /* 0x001fd2000bf05270 */
[----:B------:R-:W-:Y:S05]  /*0840*/  BRA.U !UP0, `(.L_x_9) ;  /* 0x0000003508007547 */ /* 0x000fea000b800000 */
[----:B------:R-:W-:Y:S01]  /*0850*/  HFMA2 R15, -RZ, RZ, 0, 0 ;  /* 0x00000000ff0f7431 */ /* 0x000fe200000001ff */
[----:B------:R-:W-:Y:S01]  /*0860*/  BSSY.RECONVERGENT B0, `(.L_x_9) ;  /* 0x000033e000007945 */ /* 0x000fe20003800200 */
[-C--:B------:R-:W-:Y:S02]  /*0870*/  IADD3 R4, PT, PT, R103, R12.reuse, RZ ;  /* 0x0000000c67047210 */ /* 0x080fe40007ffe0ff */
[-C--:B------:R-:W-:Y:S02]  /*0880*/  IADD3 R5, PT, PT, R71, R12.reuse, RZ ;  /* 0x0000000c47057210 */ /* 0x080fe40007ffe0ff */
[-C--:B------:R-:W-:Y:S02]  /*0890*/  IADD3 R6, PT, PT, R70, R12.reuse, RZ ;  /* 0x0000000c46067210 */ /* 0x080fe40007ffe0ff */
[-C--:B------:R-:W-:Y:S02]  /*08a0*/  IADD3 R7, PT, PT, R69, R12.reuse, RZ ;  /* 0x0000000c45077210 */ /* 0x080fe40007ffe0ff */
[----:B------:R-:W-:-:S02]  /*08b0*/  IADD3 R8, PT, PT, R68, R12, RZ ;  /* 0x0000000c44087210 */ /* 0x000fc40007ffe0ff */
[-C--:B------:R-:W-:Y:S02]  /*08c0*/  IADD3 R9, PT, PT, R67, R12.reuse, RZ ;  /* 0x0000000c43097210 */ /* 0x080fe40007ffe0ff */
[-C--:B------:R-:W-:Y:S02]  /*08d0*/  IADD3 R10, PT, PT, R66, R12.reuse, RZ ;  /* 0x0000000c420a7210 */ /* 0x080fe40007ffe0ff */
[-C--:B------:R-:W-:Y:S02]  /*08e0*/  IADD3 R11, PT, PT, R65, R12.reuse, RZ ;  /* 0x0000000c410b7210 */ /* 0x080fe40007ffe0ff */
[----:B------:R-:W-:Y:S02]  /*08f0*/  IADD3 R12, PT, PT, R31, R12, RZ ;  /* 0x0000000c1f0c7210 */ /* 0x000fe40007ffe0ff */
[----:B------:R-:W-:-:S07]  /*0900*/  MOV R25, RZ ;  /* 0x000000ff00197202 */ /* 0x000fce0000000f00 */
.L_x_12:
[----:B------:R-:W0:Y:S01]  /*0910*/  LDC.64 R28, c[0x0][0x398] ;  /* 0x0000e600ff1c7b82 */ /* 0x000e220000000a00 */
[----:B------:R-:W-:-:S04]  /*0920*/  IADD3 R13, PT, PT, R100, R15, RZ ;  /* 0x0000000f640d7210 */ /* 0x000fc80007ffe0ff */
[----:B0-----:R-:W-:-:S04]  /*0930*/  ISETP.GE.AND P0, PT, R13, R28, PT ;  /* 0x0000001c0d00720c */ /* 0x001fc80003f06270 */
[----:B------:R-:W-:-:S13]  /*0940*/  ISETP.GE.OR P0, PT, R4, R29, P0 ;  /* 0x0000001d0400720c */ /* 0x000fda0000706670 */
        /* <DEDUP_REMOVED lines=8> */
[-C--:B------:R-:W-:Y:S01]  /*09d0*/  IADD3 R32, PT, PT, R97, R14.reuse, RZ ;  /* 0x0000000e61207210 */ /* 0x080fe20007ffe0ff */
[----:B------:R-:W-:Y:S01]  /*09e0*/  HFMA2 R15, -RZ, RZ, 0, 0 ;  /* 0x00000000ff0f7431 */ /* 0x000fe200000001ff */
[----:B------:R-:W-:Y:S02]  /*09f0*/  IADD3 R19, PT, PT, R93, R14, RZ ;  /* 0x0000000e5d137210 */ /* 0x000fe40007ffe0ff */
[----:B------:R-:W-:-:S02]  /*0a00*/  CS2R R110, SRZ ;  /* 0x00000000006e7805 */ /* 0x000fc4000001ff00 */
[----:B------:R-:W-:Y:S02]  /*0a10*/  IADD3 R34, PT, PT, R91, R14, RZ ;  /* 0x0000000e5b227210 */ /* 0x000fe40007ffe0ff */
[----:B------:R-:W-:Y:S02]  /*0a20*/  CS2R R108, SRZ ;  /* 0x00000000006c7805 */ /* 0x000fe4000001ff00 */
[----:B------:R-:W-:Y:S02]  /*0a30*/  MOV R64, R12 ;  /* 0x0000000c00407202 */ /* 0x000fe40000000f00 */
[----:B------:R-:W-:Y:S02]  /*0a40*/  CS2R R106, SRZ ;  /* 0x00000000006a7805 */ /* 0x000fe4000001ff00 */
[----:B------:R-:W-:Y:S02]  /*0a50*/  MOV R30, R11 ;  /* 0x0000000b001e7202 */ /* 0x000fe40000000f00 */
[----:B------:R-:W-:-:S02]  /*0a60*/  CS2R R104, SRZ ;  /* 0x0000000000687805 */ /* 0x000fc4000001ff00 */
[----:B------:R-:W-:Y:S01]  /*0a70*/  MOV R16, R10 ;  /* 0x0000000a00107202 */ /* 0x000fe20000000f00 */
[----:B0-----:R-:W-:Y:S01]  /*0a80*/  IMAD R23, R23, UR4, R98 ;  /* 0x0000000417177c24 */ /* 0x001fe2000f8e0262 */
[----:B------:R-:W-:Y:S01]  /*0a90*/  MOV R18, R9 ;  /* 0x0000000900127202 */ /* 0x000fe20000000f00 */
[----:B------:R-:W-:Y:S01]  /*0aa0*/  IMAD R21, R32, UR4, R95 ;  /* 0x0000000420157c24 */ /* 0x000fe2000f8e025f */
[----:B------:R-:W-:Y:S01]  /*0ab0*/  MOV R20, R8 ;  /* 0x0000000800147202 */ /* 0x000fe20000000f00 */
[----:B------:R-:W-:Y:S01]  /*0ac0*/  IMAD R19, R19, UR4, R92 ;  /* 0x0000000413137c24 */ /* 0x000fe2000f8e025c */
[----:B------:R-:W-:Y:S01]  /*0ad0*/  MOV R22, R7 ;  /* 0x0000000700167202 */ /* 0x000fe20000000f00 */
[----:B------:R-:W-:Y:S01]  /*0ae0*/  IMAD R17, R34, UR4, R89 ;  /* 0x0000000422117c24 */ /* 0x000fe2000f8e0259 */
[----:B------:R-:W-:Y:S02]  /*0af0*/  MOV R24, R6 ;  /* 0x0000000600187202 */ /* 0x000fe40000000f00 */
[----:B------:R-:W-:-:S02]  /*0b00*/  MOV R26, R5 ;  /* 0x00000005001a7202 */ /* 0x000fc40000000f00 */
[----:B------:R-:W-:Y:S02]  /*0b10*/  MOV R119, RZ ;  /* 0x000000ff00777202 */ /* 0x000fe40000000f00 */
[----:B------:R-:W-:Y:S02]  /*0b20*/  MOV R115, RZ ;  /* 0x000000ff00737202 */ /* 0x000fe40000000f00 */
[----:B------:R-:W-:-:S07]  /*0b30*/  MOV R125, RZ ;  /* 0x000000ff007d7202 */ /* 0x000fce0000000f00 */
.L_x_11:
[----:B------:R-:W0:Y:S08]  /*0b40*/  LDC.64 R46, c[0x0][0x380] ;  /* 0x0000e000ff2e7b82 */ /* 0x000e300000000a00 */
[----:B------:R-:W1:Y:S01]  /*0b50*/  LDC.64 R32, c[0x0][0x388] ;  /* 0x0000e200ff207b82 */ /* 0x000e620000000a00 */
[----:B0-----:R-:W-:-:S04]  /*0b60*/  IMAD.WIDE.U32 R52, R23, 0x4, R46 ;  /* 0x0000000417347825 */ /* 0x001fc800078e002e */
[--C-:B------:R-:W-:Y:S02]  /*0b70*/  IMAD.WIDE.U32 R50, R21, 0x4, R46.reuse ;  /* 0x0000000415327825 */ /* 0x100fe400078e002e */
[----:B------:R-:W2:Y:S02]  /*0b80*/  LDG.E R53, desc[UR6][R52.64] ;  /* 0x0000000634357981 */ /* 0x000ea4000c1e1900 */
[--C-:B------:R-:W-:Y:S02]  /*0b90*/  IMAD.WIDE.U32 R48, R19, 0x4, R46.reuse ;  /* 0x0000000413307825 */ /* 0x100fe400078e002e */
[----:B------:R-:W3:Y:S02]  /*0ba0*/  LDG.E R51, desc[UR6][R50.64] ;  /* 0x0000000632337981 */ /* 0x000ee4000c1e1900 */
[----:B------:R-:W-:Y:S02]  /*0bb0*/  IMAD.WIDE.U32 R46, R17, 0x4, R46 ;  /* 0x00000004112e7825 */ /* 0x000fe400078e002e */
[----:B------:R-:W4:Y:S02]  /*0bc0*/  LDG.E R49, desc[UR6][R48.64] ;  /* 0x0000000630317981 */ /* 0x000f24000c1e1900 */
[----:B-1----:R-:W-:-:S02]  /*0bd0*/  IMAD.WIDE.U32 R44, R26, 0x4, R32 ;  /* 0x000000041a2c7825 */ /* 0x002fc400078e0020 */
[----:B------:R-:W5:Y:S02]  /*0be0*/  LDG.E R47, desc[UR6][R46.64] ;  /* 0x000000062e2f7981 */ /* 0x000f64000c1e1900 */
[--C-:B------:R-:W-:Y:S02]  /*0bf0*/  IMAD.WIDE.U32 R42, R24, 0x4, R32.reuse ;  /* 0x00000004182a7825 */ /* 0x100fe400078e0020 */
[----:B------:R0:W5:Y:S02]  /*0c00*/  LDG.E R54, desc[UR6][R44.64] ;  /* 0x000000062c367981 */ /* 0x000164000c1e1900 */
[--C-:B------:R-:W-:Y:S02]  /*0c10*/  IMAD.WIDE.U32 R40, R22, 0x4, R32.reuse ;  /* 0x0000000416287825 */ /* 0x100fe400078e0020 */
[----:B------:R-:W5:Y:S02]  /*0c20*/  LDG.E R55, desc[UR6][R42.64] ;  /* 0x000000062a377981 */ /* 0x000f64000c1e1900 */
[----:B------:R-:W-:-:S02]  /*0c30*/  IMAD.WIDE.U32 R38, R20, 0x4, R32 ;  /* 0x0000000414267825 */ /* 0x000fc400078e0020 */
[----:B------:R-:W5:Y:S02]  /*0c40*/  LDG.E R40, desc[UR6][R40.64] ;  /* 0x0000000628287981 */ /* 0x000f64000c1e1900 */
[--C-:B------:R-:W-:Y:S02]  /*0c50*/  IMAD.WIDE.U32 R36, R18, 0x4, R32.reuse ;  /* 0x0000000412247825 */ /* 0x100fe400078e0020 */
[----:B------:R-:W5:Y:S02]  /*0c60*/  LDG.E R39, desc[UR6][R38.64] ;  /* 0x0000000626277981 */ /* 0x000f64000c1e1900 */
[--C-:B------:R-:W-:Y:S02]  /*0c70*/  IMAD.WIDE.U32 R34, R16, 0x4, R32.reuse ;  /* 0x0000000410227825 */ /* 0x100fe400078e0020 */
[----:B------:R-:W5:Y:S02]  /*0c80*/  LDG.E R37, desc[UR6][R36.64] ;  /* 0x0000000624257981 */ /* 0x000f64000c1e1900 */
[----:B0-----:R-:W-:-:S02]  /*0c90*/  IMAD.WIDE.U32 R44, R30, 0x4, R32 ;  /* 0x000000041e2c7825 */ /* 0x001fc400078e0020 */
[----:B------:R-:W5:Y:S02]  /*0ca0*/  LDG.E R35, desc[UR6][R34.64] ;  /* 0x0000000622237981 */ /* 0x000f64000c1e1900 */
[----:B------:R-:W-:Y:S02]  /*0cb0*/  IMAD.WIDE.U32 R32, R64, 0x4, R32 ;  /* 0x0000000440207825 */ /* 0x000fe400078e0020 */
[----:B------:R-:W5:Y:S04]  /*0cc0*/  LDG.E R45, desc[UR6][R44.64] ;  /* 0x000000062c2d7981 */ /* 0x000f68000c1e1900 */
[----:B------:R-:W5:Y:S01]  /*0cd0*/  LDG.E R33, desc[UR6][R32.64] ;  /* 0x0000000620217981 */ /* 0x000f62000c1e1900 */
[----:B------:R-:W-:Y:S05]  /*0ce0*/  WARPSYNC.ALL ;  /* 0x0000000000007948 */ /* 0x000fea0003800000 */
[----:B--2---:R-:W-:Y:S04]  /*0cf0*/  STS [R96], R53 ;  /* 0x0000003560007388 */ /* 0x004fe80000000800 */
[----:B---3--:R-:W-:Y:S04]  /*0d00*/  STS [R94], R51 ;  /* 0x000000335e007388 */ /* 0x008fe80000000800 */
[----:B----4-:R-:W-:Y:S04]  /*0d10*/  STS [R90], R49 ;  /* 0x000000315a007388 */ /* 0x010fe80000000800 */
[----:B-----5:R-:W-:Y:S04]  /*0d20*/  STS [R88], R47 ;  /* 0x0000002f58007388 */ /* 0x020fe80000000800 */
[----:B------:R-:W-:Y:S04]  /*0d30*/  STS [R87], R54 ;  /* 0x0000003657007388 */ /* 0x000fe80000000800 */
[----:B------:R-:W-:Y:S04]  /*0d40*/  STS [R86], R55 ;  /* 0x0000003756007388 */ /* 0x000fe80000000800 */
[----:B------:R-:W-:Y:S04]  /*0d50*/  STS [R85], R40 ;  /* 0x0000002855007388 */ /* 0x000fe80000000800 */
[----:B------:R-:W-:Y:S04]  /*0d60*/  STS [R84], R39 ;  /* 0x0000002754007388 */ /* 0x000fe80000000800 */
[----:B------:R-:W-:Y:S04]  /*0d70*/  STS [R82], R37 ;  /* 0x0000002552007388 */ /* 0x000fe80000000800 */
[----:B------:R-:W-:Y:S04]  /*0d80*/  STS [R80], R35 ;  /* 0x0000002350007388 */ /* 0x000fe80000000800 */
[----:B------:R-:W-:Y:S04]  /*0d90*/  STS [R78], R45 ;  /* 0x0000002d4e007388 */ /* 0x000fe80000000800 */
[----:B------:R-:W-:Y:S01]  /*0da0*/  STS [R76], R33 ;  /* 0x000000214c007388 */ /* 0x000fe20000000800 */
[----:B------:R-:W-:Y:S06]  /*0db0*/  BAR.SYNC.DEFER_BLOCKING 0x0 ;  /* 0x0000000000007b1d */ /* 0x000fec0000010000 */
[----:B------:R-:W-:Y:S04]  /*0dc0*/  LDS.128 R48, [R81] ;  /* 0x0000000051307984 */ /* 0x000fe80000000c00 */
[----:B------:R-:W0:Y:S04]  /*0dd0*/  LDS R39, [R72] ;  /* 0x0000000048277984 */ /* 0x000e280000000800 */
[----:B------:R-:W1:Y:S04]  /*0de0*/  LDS R43, [R83] ;  /* 0x00000000532b7984 */ /* 0x000e680000000800 */
[----:B------:R-:W2:Y:S04]  /*0df0*/  LDS.128 R52, [R79] ;  /* 0x000000004f347984 */ /* 0x000ea80000000c00 */
[----:B------:R-:W3:Y:S04]  /*0e00*/  LDS.128 R56, [R77] ;  /* 0x000000004d387984 */ /* 0x000ee80000000c00 */
[----:B------:R-:W4:Y:S04]  /*0e10*/  LDS R42, [R75] ;  /* 0x000000004b2a7984 */ /* 0x000f280000000800 */
[----:B------:R-:W5:Y:S04]  /*0e20*/  LDS R40, [R73] ;  /* 0x0000000049287984 */ /* 0x000f680000000800 */
[----:B------:R-:W5:Y:S04]  /*0e30*/  LDS.128 R60, [R74] ;  /* 0x000000004a3c7984 */ /* 0x000f680000000c00 */
[----:B------:R-:W5:Y:S04]  /*0e40*/  LDS R36, [R83+0x200] ;  /* 0x0002000053247984 */ /* 0x000f680000000800 */
[----:B------:R-:W5:Y:S04]  /*0e50*/  LDS R34, [R73+0x200] ;  /* 0x0002000049227984 */ /* 0x000f680000000800 */
[----:B------:R-:W5:Y:S04]  /*0e60*/  LDS R38, [R75+0x200] ;  /* 0x000200004b267984 */ /* 0x000f680000000800 */
[----:B------:R-:W5:Y:S01]  /*0e70*/  LDS R32, [R72+0x200] ;  /* 0x0002000048207984 */ /* 0x000f620000000800 */
[----:B0-----:R-:W-:-:S03]  /*0e80*/  IMAD R44, R48, R39, R106 ;  /* 0x00000027302c7224 */ /* 0x001fc600078e026a */
[----:B------:R-:W0:Y:S04]  /*0e90*/  LDS R37, [R83+0x400] ;  /* 0x0004000053257984 */ /* 0x000e280000000800 */
[----:B------:R-:W0:Y:S04]  /*0ea0*/  LDS R35, [R73+0x400] ;  /* 0x0004000049237984 */ /* 0x000e280000000800 */
[----:B------:R-:W0:Y:S04]  /*0eb0*/  LDS R33, [R75+0x400] ;  /* 0x000400004b217984 */ /* 0x000e280000000800 */
[----:B------:R-:W0:Y:S04]  /*0ec0*/  LDS R41, [R72+0x400] ;  /* 0x0004000048297984 */ /* 0x000e280000000800 */
[----:B------:R-:W0:Y:S01]  /*0ed0*/  LDS R106, [R83+0x600] ;  /* 0x00060000536a7984 */ /* 0x000e220000000800 */
[----:B-1----:R-:W-:-:S02]  /*0ee0*/  IMAD R104, R48, R43, R104 ;  /* 0x0000002b30687224 */ /* 0x002fc400078e0268 */
[C---:B--2---:R-:W-:Y:S01]  /*0ef0*/  IMAD R105, R43.reuse, R52, R105 ;  /* 0x000000342b697224 */ /* 0x044fe200078e0269 */
[----:B------:R-:W-:Y:S01]  /*0f00*/  LDS R116, [R72+0xa00] ;  /* 0x000a000048747984 */ /* 0x000fe20000000800 */
[C---:B---3--:R-:W-:Y:S02]  /*0f10*/  IMAD R45, R43.reuse, R56, R111 ;  /* 0x000000382b2d7224 */ /* 0x048fe400078e026f */
[C---:B----4-:R-:W-:Y:S02]  /*0f20*/  IMAD R107, R52.reuse, R42, R107 ;  /* 0x0000002a346b7224 */ /* 0x050fe400078e026b */
[----:B-----5:R-:W-:Y:S02]  /*0f30*/  IMAD R109, R52, R40, R109 ;  /* 0x00000028346d7224 */ /* 0x020fe400078e026d */
[----:B------:R-:W-:Y:S02]  /*0f40*/  IMAD R43, R43, R60, R117 ;  /* 0x0000003c2b2b7224 */ /* 0x000fe400078e0275 */
[----:B------:R-:W-:-:S02]  /*0f50*/  IMAD R123, R48, R40, R123 ;  /* 0x00000028307b7224 */ /* 0x000fc400078e027b */
[-C--:B------:R-:W-:Y:S02]  /*0f60*/  IMAD R52, R52, R39.reuse, R108 ;  /* 0x0000002734347224 */ /* 0x080fe400078e026c */
[----:B------:R-:W-:Y:S02]  /*0f70*/  IMAD R115, R56, R40, R115 ;  /* 0x0000002838737224 */ /* 0x000fe400078e0273 */
[-C--:B------:R-:W-:Y:S02]  /*0f80*/  IMAD R125, R48, R42.reuse, R125 ;  /* 0x0000002a307d7224 */ /* 0x080fe400078e027d */
[----:B------:R-:W-:Y:S01]  /*0f90*/  IMAD R113, R56, R42, R113 ;  /* 0x0000002a38717224 */ /* 0x000fe200078e0271 */
[----:B------:R-:W-:Y:S01]  /*0fa0*/  LDS R48, [R73+0x600] ;  /* 0x0006000049307984 */ /* 0x000fe20000000800 */
[----:B------:R-:W-:Y:S02]  /*0fb0*/  IMAD R40, R60, R40, R121 ;  /* 0x000000283c287224 */ /* 0x000fe400078e0279 */
[----:B------:R-:W-:-:S02]  /*0fc0*/  IMAD R56, R56, R39, R110 ;  /* 0x0000002738387224 */ /* 0x000fc400078e026e */
[C---:B------:R-:W-:Y:S02]  /*0fd0*/  IMAD R42, R60.reuse, R42, R119 ;  /* 0x0000002a3c2a7224 */ /* 0x040fe400078e0277 */
[----:B------:R-:W-:Y:S02]  /*0fe0*/  IMAD R112, R60, R39, R112 ;  /* 0x000000273c707224 */ /* 0x000fe400078e0270 */
[C---:B------:R-:W-:Y:S01]  /*0ff0*/  IMAD R104, R36.reuse, R49, R104 ;  /* 0x0000003124687224 */ /* 0x040fe200078e0268 */
[----:B------:R-:W1:Y:S01]  /*1000*/  LDS R60, [R75+0x600] ;  /* 0x000600004b3c7984 */ /* 0x000e620000000800 */
[C---:B------:R-:W-:Y:S02]  /*1010*/  IMAD R39, R36.reuse, R53, R105 ;  /* 0x0000003524277224 */ /* 0x040fe400078e0269 */
[C---:B------:R-:W-:Y:S02]  /*1020*/  IMAD R45, R36.reuse, R57, R45 ;  /* 0x00000039242d7224 */ /* 0x040fe400078e022d */
[----:B------:R-:W-:-:S02]  /*1030*/  IMAD R43, R36, R61, R43 ;  /* 0x0000003d242b7224 */ /* 0x000fc400078e022b */
[C---:B------:R-:W-:Y:S02]  /*1040*/  IMAD R114, R34.reuse, R49, R123 ;  /* 0x0000003122727224 */ /* 0x040fe400078e027b */
[C---:B------:R-:W-:Y:S02]  /*1050*/  IMAD R109, R34.reuse, R53, R109 ;  /* 0x00000035226d7224 */ /* 0x040fe400078e026d */
[----:B------:R-:W-:Y:S02]  /*1060*/  IMAD R108, R34, R57, R115 ;  /* 0x00000039226c7224 */ /* 0x000fe400078e0273 */
[C---:B------:R-:W-:Y:S02]  /*1070*/  IMAD R110, R38.reuse, R49, R125 ;  /* 0x00000031266e7224 */ /* 0x040fe400078e027d */
[----:B------:R-:W-:Y:S02]  /*1080*/  IMAD R111, R38, R57, R113 ;  /* 0x00000039266f7224 */ /* 0x000fe400078e0271 */
[----:B------:R-:W-:-:S02]  /*1090*/  IMAD R34, R34, R61, R40 ;  /* 0x0000003d22227224 */ /* 0x000fc400078e0228 */
[-C--:B------:R-:W-:Y:S02]  /*10a0*/  IMAD R105, R32, R53.reuse, R52 ;  /* 0x0000003520697224 */ /* 0x080fe400078e0234 */
[C---:B------:R-:W-:Y:S01]  /*10b0*/  IMAD R107, R38.reuse, R53, R107 ;  /* 0x00000035266b7224 */ /* 0x040fe200078e026b */
[----:B------:R-:W2:Y:S01]  /*10c0*/  LDS R52, [R72+0x600] ;  /* 0x0006000048347984 */ /* 0x000ea20000000800 */
[----:B------:R-:W-:Y:S02]  /*10d0*/  IMAD R42, R38, R61, R42 ;  /* 0x0000003d262a7224 */ /* 0x000fe400078e022a */
[C---:B------:R-:W-:Y:S01]  /*10e0*/  IMAD R49, R32.reuse, R49, R44 ;  /* 0x0000003120317224 */ /* 0x040fe200078e022c */
[----:B------:R-:W-:Y:S01]  /*10f0*/  LDS R53, [R72+0x800] ;  /* 0x0008000048357984 */ /* 0x000fe20000000800 */
[C---:B------:R-:W-:Y:S02]  /*1100*/  IMAD R40, R32.reuse, R57, R56 ;  /* 0x0000003920287224 */ /* 0x040fe400078e0238 */
[----:B------:R-:W-:Y:S01]  /*1110*/  IMAD R113, R32, R61, R112 ;  /* 0x0000003d20717224 */ /* 0x000fe200078e0270 */
[----:B------:R-:W-:Y:S01]  /*1120*/  LDS R57, [R75+0x800] ;  /* 0x000800004b397984 */ /* 0x000fe20000000800 */
[----:B0-----:R-:W-:-:S02]  /*1130*/  IMAD R44, R37, R50, R104 ;  /* 0x00000032252c7224 */ /* 0x001fc400078e0268 */
[C---:B------:R-:W-:Y:S01]  /*1140*/  IMAD R56, R37.reuse, R54, R39 ;  /* 0x0000003625387224 */ /* 0x040fe200078e0227 */
[----:B------:R-:W-:Y:S01]  /*1150*/  LDS R61, [R83+0x800] ;  /* 0x00080000533d7984 */ /* 0x000fe20000000800 */
[C---:B------:R-:W-:Y:S02]  /*1160*/  IMAD R45, R37.reuse, R58, R45 ;  /* 0x0000003a252d7224 */ /* 0x040fe400078e022d */
[----:B------:R-:W-:Y:S02]  /*1170*/  IMAD R46, R37, R62, R43 ;  /* 0x0000003e252e7224 */ /* 0x000fe400078e022b */
[-C--:B------:R-:W-:Y:S01]  /*1180*/  IMAD R112, R35, R54.reuse, R109 ;  /* 0x0000003623707224 */ /* 0x080fe200078e026d */
[----:B------:R-:W0:Y:S01]  /*1190*/  LDS.128 R36, [R79+0x10] ;  /* 0x000010004f247984 */ /* 0x000e220000000c00 */
[C---:B------:R-:W-:Y:S02]  /*11a0*/  IMAD R107, R33.reuse, R54, R107 ;  /* 0x00000036216b7224 */ /* 0x040fe400078e026b */
[----:B------:R-:W-:-:S02]  /*11b0*/  IMAD R111, R33, R58, R111 ;  /* 0x0000003a216f7224 */ /* 0x000fc400078e026f */
[----:B------:R-:W-:Y:S02]  /*11c0*/  IMAD R115, R33, R62, R42 ;  /* 0x0000003e21737224 */ /* 0x000fe400078e022a */
[C---:B------:R-:W-:Y:S02]  /*11d0*/  IMAD R108, R35.reuse, R58, R108 ;  /* 0x0000003a236c7224 */ /* 0x040fe400078e026c */
[----:B------:R-:W-:Y:S02]  /*11e0*/  IMAD R109, R35, R62, R34 ;  /* 0x0000003e236d7224 */ /* 0x000fe400078e0222 */
[C---:B------:R-:W-:Y:S02]  /*11f0*/  IMAD R105, R41.reuse, R54, R105 ;  /* 0x0000003629697224 */ /* 0x040fe400078e0269 */
[----:B------:R-:W-:Y:S02]  /*1200*/  IMAD R113, R41, R62, R113 ;  /* 0x0000003e29717224 */ /* 0x000fe400078e0271 */
[----:B------:R-:W-:-:S02]  /*1210*/  IMAD R110, R33, R50, R110 ;  /* 0x00000032216e7224 */ /* 0x000fc400078e026e */
[-C--:B------:R-:W-:Y:S02]  /*1220*/  IMAD R114, R35, R50.reuse, R114 ;  /* 0x0000003223727224 */ /* 0x080fe400078e0272 */
[C---:B------:R-:W-:Y:S01]  /*1230*/  IMAD R104, R41.reuse, R50, R49 ;  /* 0x0000003229687224 */ /* 0x040fe200078e0231 */
[----:B------:R-:W3:Y:S01]  /*1240*/  LDS.128 R32, [R81+0x10] ;  /* 0x0000100051207984 */ /* 0x000ee20000000c00 */
[----:B------:R-:W-:Y:S02]  /*1250*/  IMAD R58, R41, R58, R40 ;  /* 0x0000003a293a7224 */ /* 0x000fe400078e0228 */
[C---:B------:R-:W-:Y:S01]  /*1260*/  IMAD R62, R106.reuse, R51, R44 ;  /* 0x000000336a3e7224 */ /* 0x040fe200078e022c */
[----:B------:R-:W4:Y:S01]  /*1270*/  LDS.128 R40, [R77+0x10] ;  /* 0x000010004d287984 */ /* 0x000f220000000c00 */
[C---:B------:R-:W-:Y:S02]  /*1280*/  IMAD R56, R106.reuse, R55, R56 ;  /* 0x000000376a387224 */ /* 0x040fe400078e0238 */
[C---:B------:R-:W-:Y:S01]  /*1290*/  IMAD R54, R106.reuse, R59, R45 ;  /* 0x0000003b6a367224 */ /* 0x040fe200078e022d */
[----:B------:R-:W-:Y:S01]  /*12a0*/  LDS R49, [R73+0x800] ;  /* 0x0008000049317984 */ /* 0x000fe20000000800 */
[----:B------:R-:W-:-:S03]  /*12b0*/  IMAD R106, R106, R63, R46 ;  /* 0x0000003f6a6a7224 */ /* 0x000fc600078e022e */
[----:B------:R-:W5:Y:S01]  /*12c0*/  LDS.128 R44, [R74+0x10] ;  /* 0x000010004a2c7984 */ /* 0x000f620000000c00 */
[C---:B-1----:R-:W-:Y:S02]  /*12d0*/  IMAD R110, R60.reuse, R51, R110 ;  /* 0x000000333c6e7224 */ /* 0x042fe400078e026e */
[C---:B------:R-:W-:Y:S01]  /*12e0*/  IMAD R107, R60.reuse, R55, R107 ;  /* 0x000000373c6b7224 */ /* 0x040fe200078e026b */
[----:B------:R-:W1:Y:S01]  /*12f0*/  LDS R50, [R83+0xa00] ;  /* 0x000a000053327984 */ /* 0x000e620000000800 */
[C---:B------:R-:W-:Y:S02]  /*1300*/  IMAD R111, R60.reuse, R59, R111 ;  /* 0x0000003b3c6f7224 */ /* 0x040fe400078e026f */
[----:B------:R-:W-:Y:S02]  /*1310*/  IMAD R60, R60, R63, R115 ;  /* 0x0000003f3c3c7224 */ /* 0x000fe400078e0273 */
[C---:B------:R-:W-:Y:S02]  /*1320*/  IMAD R114, R48.reuse, R51, R114 ;  /* 0x0000003330727224 */ /* 0x040fe400078e0272 */
[----:B------:R-:W-:-:S02]  /*1330*/  IMAD R112, R48, R55, R112 ;  /* 0x0000003730707224 */ /* 0x000fc400078e0270 */
[C---:B------:R-:W-:Y:S02]  /*1340*/  IMAD R108, R48.reuse, R59, R108 ;  /* 0x0000003b306c7224 */ /* 0x040fe400078e026c */
[----:B------:R-:W-:Y:S02]  /*1350*/  IMAD R109, R48, R63, R109 ;  /* 0x0000003f306d7224 */ /* 0x000fe400078e026d */
[----:B------:R-:W1:Y:S01]  /*1360*/  LDS R48, [R75+0xa00] ;  /* 0x000a00004b307984 */ /* 0x000e620000000800 */
[C---:B--2---:R-:W-:Y:S02]  /*1370*/  IMAD R115, R52.reuse, R51, R104 ;  /* 0x0000003334737224 */ /* 0x044fe400078e0268 */
[C---:B------:R-:W-:Y:S01]  /*1380*/  IMAD R58, R52.reuse, R59, R58 ;  /* 0x0000003b343a7224 */ /* 0x040fe200078e023a */
[----:B------:R-:W2:Y:S01]  /*1390*/  LDS R104, [R73+0xa00] ;  /* 0x000a000049687984 */ /* 0x000ea20000000800 */
[----:B------:R-:W-:-:S03]  /*13a0*/  IMAD R105, R52, R55, R105 ;  /* 0x0000003734697224 */ /* 0x000fc600078e0269 */
[----:B------:R-:W2:Y:S01]  /*13b0*/  LDS R59, [R83+0xc00] ;  /* 0x000c0000533b7984 */ /* 0x000ea20000000800 */
[----:B------:R-:W-:Y:S02]  /*13c0*/  IMAD R113, R52, R63, R113 ;  /* 0x0000003f34717224 */ /* 0x000fe400078e0271 */
[----:B0-----:R-:W-:Y:S01]  /*13d0*/  IMAD R52, R36, R57, R107 ;  /* 0x0000003924347224 */ /* 0x001fe200078e026b */
[----:B------:R-:W0:Y:S01]  /*13e0*/  LDS R51, [R75+0xc00] ;  /* 0x000c00004b337984 */ /* 0x000e220000000800 */
[----:B---3--:R-:W-:Y:S02]  /*13f0*/  IMAD R62, R32, R61, R62 ;  /* 0x0000003d203e7224 */ /* 0x008fe400078e023e */
[C---:B------:R-:W-:Y:S01]  /*1400*/  IMAD R56, R61.reuse, R36, R56 ;  /* 0x000000243d387224 */ /* 0x040fe200078e0238 */
[----:B------:R-:W3:Y:S01]  /*1410*/  LDS R55, [R73+0xc00] ;  /* 0x000c000049377984 */ /* 0x000ee20000000800 */
[----:B----4-:R-:W-:-:S03]  /*1420*/  IMAD R54, R61, R40, R54 ;  /* 0x000000283d367224 */ /* 0x010fc600078e0236 */
[----:B------:R-:W4:Y:S01]  /*1430*/  LDS R107, [R72+0xc00] ;  /* 0x000c0000486b7984 */ /* 0x000f220000000800 */
[----:B-----5:R-:W-:-:S03]  /*1440*/  IMAD R61, R61, R44, R106 ;  /* 0x0000002c3d3d7224 */ /* 0x020fc600078e026a */
[----:B------:R-:W5:Y:S01]  /*1450*/  LDS R106, [R83+0xe00] ;  /* 0x000e0000536a7984 */ /* 0x000f620000000800 */
[C---:B------:R-:W-:Y:S02]  /*1460*/  IMAD R110, R32.reuse, R57, R110 ;  /* 0x00000039206e7224 */ /* 0x040fe400078e026e */
[C---:B------:R-:W-:Y:S02]  /*1470*/  IMAD R114, R32.reuse, R49, R114 ;  /* 0x0000003120727224 */ /* 0x040fe400078e0272 */
[----:B------:R-:W-:Y:S02]  /*1480*/  IMAD R32, R32, R53, R115 ;  /* 0x0000003520207224 */ /* 0x000fe400078e0273 */
[----:B------:R-:W-:Y:S02]  /*1490*/  IMAD R112, R36, R49, R112 ;  /* 0x0000003124707224 */ /* 0x000fe400078e0270 */
[C---:B------:R-:W-:Y:S02]  /*14a0*/  IMAD R111, R40.reuse, R57, R111 ;  /* 0x00000039286f7224 */ /* 0x040fe400078e026f */
[----:B------:R-:W-:-:S02]  /*14b0*/  IMAD R108, R40, R49, R108 ;  /* 0x00000031286c7224 */ /* 0x000fc400078e026c */
[----:B------:R-:W-:Y:S02]  /*14c0*/  IMAD R60, R44, R57, R60 ;  /* 0x000000392c3c7224 */ /* 0x000fe400078e023c */
[-C--:B------:R-:W-:Y:S02]  /*14d0*/  IMAD R36, R36, R53.reuse, R105 ;  /* 0x0000003524247224 */ /* 0x080fe400078e0269 */
[----:B------:R-:W-:Y:S02]  /*14e0*/  IMAD R58, R40, R53, R58 ;  /* 0x00000035283a7224 */ /* 0x000fe400078e023a */
[----:B------:R-:W-:Y:S01]  /*14f0*/  IMAD R109, R44, R49, R109 ;  /* 0x000000312c6d7224 */ /* 0x000fe200078e026d */
[----:B------:R-:W5:Y:S01]  /*1500*/  LDS R40, [R75+0xe00] ;  /* 0x000e00004b287984 */ /* 0x000f620000000800 */
[----:B-1----:R-:W-:Y:S02]  /*1510*/  IMAD R56, R50, R37, R56 ;  /* 0x0000002532387224 */ /* 0x002fe400078e0238 */
[----:B------:R-:W-:-:S02]  /*1520*/  IMAD R57, R44, R53, R113 ;  /* 0x000000352c397224 */ /* 0x000fc400078e0271 */
[C---:B------:R-:W-:Y:S02]  /*1530*/  IMAD R62, R50.reuse, R33, R62 ;  /* 0x00000021323e7224 */ /* 0x040fe400078e023e */
[C---:B------:R-:W-:Y:S02]  /*1540*/  IMAD R54, R50.reuse, R41, R54 ;  /* 0x0000002932367224 */ /* 0x040fe400078e0236 */
[----:B------:R-:W-:Y:S02]  /*1550*/  IMAD R61, R50, R45, R61 ;  /* 0x0000002d323d7224 */ /* 0x000fe400078e023d */
[C---:B------:R-:W-:Y:S02]  /*1560*/  IMAD R44, R48.reuse, R37, R52 ;  /* 0x00000025302c7224 */ /* 0x040fe400078e0234 */
[C---:B------:R-:W-:Y:S02]  /*1570*/  IMAD R110, R48.reuse, R33, R110 ;  /* 0x00000021306e7224 */ /* 0x040fe400078e026e */
[----:B------:R-:W-:-:S02]  /*1580*/  IMAD R49, R48, R41, R111 ;  /* 0x0000002930317224 */ /* 0x000fc400078e026f */
[----:B------:R-:W-:Y:S02]  /*1590*/  IMAD R60, R48, R45, R60 ;  /* 0x0000002d303c7224 */ /* 0x000fe400078e023c */
[C---:B--2---:R-:W-:Y:S02]  /*15a0*/  IMAD R113, R104.reuse, R33, R114 ;  /* 0x0000002168717224 */ /* 0x044fe400078e0272 */
[C---:B------:R-:W-:Y:S02]  /*15b0*/  IMAD R105, R104.reuse, R37, R112 ;  /* 0x0000002568697224 */ /* 0x040fe400078e0270 */
[C---:B------:R-:W-:Y:S02]  /*15c0*/  IMAD R50, R104.reuse, R41, R108 ;  /* 0x0000002968327224 */ /* 0x040fe400078e026c */
[----:B------:R-:W-:Y:S02]  /*15d0*/  IMAD R104, R104, R45, R109 ;  /* 0x0000002d68687224 */ /* 0x000fe400078e026d */
[----:B------:R-:W-:-:S02]  /*15e0*/  IMAD R48, R116, R33, R32 ;  /* 0x0000002174307224 */ /* 0x000fc400078e0220 */
[C---:B------:R-:W-:Y:S01]  /*15f0*/  IMAD R52, R116.reuse, R37, R36 ;  /* 0x0000002574347224 */ /* 0x040fe200078e0224 */
[----:B------:R-:W1:Y:S01]  /*1600*/  LDS R32, [R73+0xe00] ;  /* 0x000e000049207984 */ /* 0x000e620000000800 */
[C---:B------:R-:W-:Y:S02]  /*1610*/  IMAD R53, R116.reuse, R41, R58 ;  /* 0x0000002974357224 */ /* 0x040fe400078e023a */
[C---:B------:R-:W-:Y:S01]  /*1620*/  IMAD R108, R59.reuse, R38, R56 ;  /* 0x000000263b6c7224 */ /* 0x040fe200078e0238 */
[----:B------:R-:W2:Y:S01]  /*1630*/  LDS R36, [R72+0xe00] ;  /* 0x000e000048247984 */ /* 0x000ea20000000800 */
[----:B------:R-:W-:Y:S02]  /*1640*/  IMAD R116, R116, R45, R57 ;  /* 0x0000002d74747224 */ /* 0x000fe400078e0239 */
[C---:B------:R-:W-:Y:S01]  /*1650*/  IMAD R109, R59.reuse, R34, R62 ;  /* 0x000000223b6d7224 */ /* 0x040fe200078e023e */
[----:B------:R-:W-:Y:S01]  /*1660*/  LDS R33, [R83+0x1000] ;  /* 0x0010000053217984 */ /* 0x000fe20000000800 */
[----:B------:R-:W-:-:S02]  /*1670*/  IMAD R56, R59, R42, R54 ;  /* 0x0000002a3b387224 */ /* 0x000fc400078e0236 */
[----:B------:R-:W-:Y:S01]  /*1680*/  IMAD R59, R59, R46, R61 ;  /* 0x0000002e3b3b7224 */ /* 0x000fe200078e023d */
[----:B------:R-:W-:Y:S01]  /*1690*/  LDS R37, [R75+0x1000] ;  /* 0x001000004b257984 */ /* 0x000fe20000000800 */
[C---:B0-----:R-:W-:Y:S02]  /*16a0*/  IMAD R111, R51.reuse, R38, R44 ;  /* 0x00000026336f7224 */ /* 0x041fe400078e022c */
[C---:B------:R-:W-:Y:S01]  /*16b0*/  IMAD R110, R51.reuse, R34, R110 ;  /* 0x00000022336e7224 */ /* 0x040fe200078e026e */
[----:B------:R-:W-:Y:S01]  /*16c0*/  LDS R41, [R73+0x1000] ;  /* 0x0010000049297984 */ /* 0x000fe20000000800 */
[----:B------:R-:W-:Y:S02]  /*16d0*/  IMAD R112, R51, R42, R49 ;  /* 0x0000002a33707224 */ /* 0x000fe400078e0231 */
[C---:B---3--:R-:W-:Y:S01]  /*16e0*/  IMAD R113, R55.reuse, R34, R113 ;  /* 0x0000002237717224 */ /* 0x048fe200078e0271 */
[----:B------:R-:W-:Y:S01]  /*16f0*/  LDS R45, [R72+0x1000] ;  /* 0x00100000482d7984 */ /* 0x000fe20000000800 */
[----:B------:R-:W-:-:S02]  /*1700*/  IMAD R105, R55, R38, R105 ;  /* 0x0000002637697224 */ /* 0x000fc400078e0269 */
[----:B------:R-:W-:Y:S02]  /*1710*/  IMAD R44, R55, R42, R50 ;  /* 0x0000002a372c7224 */ /* 0x000fe400078e0232 */
[----:B------:R-:W-:Y:S02]  /*1720*/  IMAD R114, R51, R46, R60 ;  /* 0x0000002e33727224 */ /* 0x000fe400078e023c */
[C---:B----4-:R-:W-:Y:S01]  /*1730*/  IMAD R34, R107.reuse, R34, R48 ;  /* 0x000000226b227224 */ /* 0x050fe200078e0230 */
[----:B------:R-:W0:Y:S01]  /*1740*/  LDS.128 R60, [R81+0x20] ;  /* 0x00002000513c7984 */ /* 0x000e220000000c00 */
[C---:B------:R-:W-:Y:S02]  /*1750*/  IMAD R38, R107.reuse, R38, R52 ;  /* 0x000000266b267224 */ /* 0x040fe400078e0234 */
[----:B------:R-:W-:Y:S01]  /*1760*/  IMAD R42, R107, R42, R53 ;  /* 0x0000002a6b2a7224 */ /* 0x000fe200078e0235 */
[----:B------:R-:W3:Y:S01]  /*1770*/  LDS.128 R48, [R79+0x20] ;  /* 0x000020004f307984 */ /* 0x000ee20000000c00 */
[----:B------:R-:W-:-:S02]  /*1780*/  IMAD R104, R55, R46, R104 ;  /* 0x0000002e37687224 */ /* 0x000fc400078e0268 */
[----:B------:R-:W-:Y:S01]  /*1790*/  IMAD R107, R107, R46, R116 ;  /* 0x0000002e6b6b7224 */ /* 0x000fe200078e0274 */
[----:B------:R-:W4:Y:S01]  /*17a0*/  LDS.128 R52, [R77+0x20] ;  /* 0x000020004d347984 */ /* 0x000f220000000c00 */
[C---:B-----5:R-:W-:Y:S02]  /*17b0*/  IMAD R109, R106.reuse, R35, R109 ;  /* 0x000000236a6d7224 */ /* 0x060fe400078e026d */
[C---:B------:R-:W-:Y:S01]  /*17c0*/  IMAD R108, R106.reuse, R39, R108 ;  /* 0x000000276a6c7224 */ /* 0x040fe200078e026c */
[----:B------:R-:W-:Y:S01]  /*17d0*/  LDS R116, [R75+0x1200] ;  /* 0x001200004b747984 */ /* 0x000fe20000000800 */
[C---:B------:R-:W-:Y:S02]  /*17e0*/  IMAD R46, R106.reuse, R43, R56 ;  /* 0x0000002b6a2e7224 */ /* 0x040fe400078e0238 */
[----:B------:R-:W-:Y:S02]  /*17f0*/  IMAD R106, R106, R47, R59 ;  /* 0x0000002f6a6a7224 */ /* 0x000fe400078e023b */
[----:B------:R-:W5:Y:S01]  /*1800*/  LDS.128 R56, [R74+0x20] ;  /* 0x000020004a387984 */ /* 0x000f620000000c00 */
[----:B------:R-:W-:-:S02]  /*1810*/  IMAD R110, R40, R35, R110 ;  /* 0x00000023286e7224 */ /* 0x000fc400078e026e */
[C---:B------:R-:W-:Y:S02]  /*1820*/  IMAD R111, R40.reuse, R39, R111 ;  /* 0x00000027286f7224 */ /* 0x040fe400078e026f */
[C---:B------:R-:W-:Y:S02]  /*1830*/  IMAD R112, R40.reuse, R43, R112 ;  /* 0x0000002b28707224 */ /* 0x040fe400078e0270 */
[----:B------:R-:W-:Y:S02]  /*1840*/  IMAD R114, R40, R47, R114 ;  /* 0x0000002f28727224 */ /* 0x000fe400078e0272 */
[----:B------:R-:W5:Y:S01]  /*1850*/  LDS R40, [R83+0x1200] ;  /* 0x0012000053287984 */ /* 0x000f620000000800 */
[C---:B-1----:R-:W-:Y:S02]  /*1860*/  IMAD R113, R32.reuse, R35, R113 ;  /* 0x0000002320717224 */ /* 0x042fe400078e0271 */
[C---:B------:R-:W-:Y:S02]  /*1870*/  IMAD R105, R32.reuse, R39, R105 ;  /* 0x0000002720697224 */ /* 0x040fe400078e0269 */
[----:B------:R-:W-:-:S02]  /*1880*/  IMAD R44, R32, R43, R44 ;  /* 0x0000002b202c7224 */ /* 0x000fc400078e022c */
[----:B------:R-:W-:Y:S02]  /*1890*/  IMAD R104, R32, R47, R104 ;  /* 0x0000002f20687224 */ /* 0x000fe400078e0268 */
[----:B------:R-:W1:Y:S01]  /*18a0*/  LDS R32, [R73+0x1200] ;  /* 0x0012000049207984 */ /* 0x000e620000000800 */
[C---:B--2---:R-:W-:Y:S02]  /*18b0*/  IMAD R115, R36.reuse, R35, R34 ;  /* 0x0000002324737224 */ /* 0x044fe400078e0222 */
[C---:B------:R-:W-:Y:S01]  /*18c0*/  IMAD R42, R36.reuse, R43, R42 ;  /* 0x0000002b242a7224 */ /* 0x040fe200078e022a */
[----:B------:R-:W2:Y:S01]  /*18d0*/  LDS R34, [R72+0x1200] ;  /* 0x0012000048227984 */ /* 0x000ea20000000800 */
[C---:B------:R-:W-:Y:S02]  /*18e0*/  IMAD R38, R36.reuse, R39, R38 ;  /* 0x0000002724267224 */ /* 0x040fe400078e0226 */
[----:B------:R-:W-:Y:S01]  /*18f0*/  IMAD R107, R36, R47, R107 ;  /* 0x0000002f246b7224 */ /* 0x000fe200078e026b */
[----:B------:R-:W2:Y:S01]  /*1900*/  LDS R43, [R83+0x1400] ;  /* 0x00140000532b7984 */ /* 0x000ea20000000800 */
[----:B0-----:R-:W-:-:S03]  /*1910*/  IMAD R36, R60, R33, R109 ;  /* 0x000000213c247224 */ /* 0x001fc600078e026d */
[----:B------:R-:W0:Y:S01]  /*1920*/  LDS R35, [R75+0x1400] ;  /* 0x001400004b237984 */ /* 0x000e220000000800 */
[C---:B---3--:R-:W-:Y:S02]  /*1930*/  IMAD R108, R33.reuse, R48, R108 ;  /* 0x00000030216c7224 */ /* 0x048fe400078e026c */
[C---:B----4-:R-:W-:Y:S01]  /*1940*/  IMAD R46, R33.reuse, R52, R46 ;  /* 0x00000034212e7224 */ /* 0x050fe200078e022e */
[----:B------:R-:W3:Y:S04]  /*1950*/  LDS R109, [R73+0x1400] ;  /* 0x00140000496d7984 */ /* 0x000ee80000000800 */
[----:B------:R-:W4:Y:S01]  /*1960*/  LDS R39, [R72+0x1400] ;  /* 0x0014000048277984 */ /* 0x000f220000000800 */
[----:B-----5:R-:W-:-:S03]  /*1970*/  IMAD R33, R33, R56, R106 ;  /* 0x0000003821217224 */ /* 0x020fc600078e026a */
[----:B------:R-:W5:Y:S01]  /*1980*/  LDS R106, [R83+0x1600] ;  /* 0x00160000536a7984 */ /* 0x000f620000000800 */
[-C--:B------:R-:W-:Y:S02]  /*1990*/  IMAD R111, R48, R37.reuse, R111 ;  /* 0x00000025306f7224 */ /* 0x080fe400078e026f */
[-C--:B------:R-:W-:Y:S02]  /*19a0*/  IMAD R114, R56, R37.reuse, R114 ;  /* 0x0000002538727224 */ /* 0x080fe400078e0272 */
[C---:B------:R-:W-:Y:S02]  /*19b0*/  IMAD R110, R60.reuse, R37, R110 ;  /* 0x000000253c6e7224 */ /* 0x040fe400078e026e */
[----:B------:R-:W-:Y:S02]  /*19c0*/  IMAD R113, R60, R41, R113 ;  /* 0x000000293c717224 */ /* 0x000fe400078e0271 */
[C---:B------:R-:W-:Y:S02]  /*19d0*/  IMAD R112, R52.reuse, R37, R112 ;  /* 0x0000002534707224 */ /* 0x040fe400078e0270 */
[----:B------:R-:W-:-:S02]  /*19e0*/  IMAD R44, R52, R41, R44 ;  /* 0x00000029342c7224 */ /* 0x000fc400078e022c */
[----:B------:R-:W-:Y:S02]  /*19f0*/  IMAD R60, R60, R45, R115 ;  /* 0x0000002d3c3c7224 */ /* 0x000fe400078e0273 */
[C---:B------:R-:W-:Y:S02]  /*1a00*/  IMAD R105, R48.reuse, R41, R105 ;  /* 0x0000002930697224 */ /* 0x040fe400078e0269 */
[-C--:B------:R-:W-:Y:S02]  /*1a10*/  IMAD R38, R48, R45.reuse, R38 ;  /* 0x0000002d30267224 */ /* 0x080fe400078e0226 */
[----:B------:R-:W-:Y:S01]  /*1a20*/  IMAD R42, R52, R45, R42 ;  /* 0x0000002d342a7224 */ /* 0x000fe200078e022a */
[----:B------:R-:W-:Y:S01]  /*1a30*/  LDS R48, [R73+0x1600] ;  /* 0x0016000049307984 */ /* 0x000fe20000000800 */
[C---:B------:R-:W-:Y:S02]  /*1a40*/  IMAD R104, R56.reuse, R41, R104 ;  /* 0x0000002938687224 */ /* 0x040fe400078e0268 */
[----:B------:R-:W-:Y:S01]  /*1a50*/  IMAD R45, R56, R45, R107 ;  /* 0x0000002d382d7224 */ /* 0x000fe200078e026b */
[----:B------:R-:W-:Y:S01]  /*1a60*/  LDS R52, [R72+0x1600] ;  /* 0x0016000048347984 */ /* 0x000fe20000000800 */
[----:B------:R-:W-:-:S02]  /*1a70*/  IMAD R36, R40, R61, R36 ;  /* 0x0000003d28247224 */ /* 0x000fc400078e0224 */
[C---:B------:R-:W-:Y:S01]  /*1a80*/  IMAD R108, R40.reuse, R49, R108 ;  /* 0x00000031286c7224 */ /* 0x040fe200078e026c */
[----:B------:R-:W5:Y:S01]  /*1a90*/  LDS R56, [R75+0x1600] ;  /* 0x001600004b387984 */ /* 0x000f620000000800 */
[C---:B------:R-:W-:Y:S02]  /*1aa0*/  IMAD R41, R40.reuse, R53, R46 ;  /* 0x0000003528297224 */ /* 0x040fe400078e022e */
[----:B------:R-:W-:Y:S02]  /*1ab0*/  IMAD R33, R40, R57, R33 ;  /* 0x0000003928217224 */ /* 0x000fe400078e0221 */
[C---:B------:R-:W-:Y:S02]  /*1ac0*/  IMAD R107, R116.reuse, R49, R111 ;  /* 0x00000031746b7224 */ /* 0x040fe400078e026f */
[C---:B------:R-:W-:Y:S02]  /*1ad0*/  IMAD R114, R116.reuse, R57, R114 ;  /* 0x0000003974727224 */ /* 0x040fe400078e0272 */
[----:B------:R-:W-:-:S02]  /*1ae0*/  IMAD R110, R116, R61, R110 ;  /* 0x0000003d746e7224 */ /* 0x000fc400078e026e */
[----:B------:R-:W-:Y:S02]  /*1af0*/  IMAD R111, R116, R53, R112 ;  /* 0x00000035746f7224 */ /* 0x000fe400078e0270 */
[C---:B-1----:R-:W-:Y:S02]  /*1b00*/  IMAD R37, R32.reuse, R61, R113 ;  /* 0x0000003d20257224 */ /* 0x042fe400078e0271 */
[C---:B------:R-:W-:Y:S02]  /*1b10*/  IMAD R44, R32.reuse, R53, R44 ;  /* 0x00000035202c7224 */ /* 0x040fe400078e022c */
[----:B------:R-:W-:Y:S02]  /*1b20*/  IMAD R112, R32, R49, R105 ;  /* 0x0000003120707224 */ /* 0x000fe400078e0269 */
[----:B--2---:R-:W-:Y:S02]  /*1b30*/  IMAD R60, R34, R61, R60 ;  /* 0x0000003d223c7224 */ /* 0x004fe400078e023c */
[----:B------:R-:W-:Y:S01]  /*1b40*/  IMAD R104, R32, R57, R104 ;  /* 0x0000003920687224 */ /* 0x000fe200078e0268 */
[----:B------:R-:W-:Y:S01]  /*1b50*/  LDS R61, [R83+0x1800] ;  /* 0x00180000533d7984 */ /* 0x000fe20000000800 */
[----:B------:R-:W-:-:S02]  /*1b60*/  IMAD R38, R34, R49, R38 ;  /* 0x0000003122267224 */ /* 0x000fc400078e0226 */
[C---:B------:R-:W-:Y:S01]  /*1b70*/  IMAD R113, R34.reuse, R57, R45 ;  /* 0x0000003922717224 */ /* 0x040fe200078e022d */
[----:B------:R-:W-:Y:S01]  /*1b80*/  LDS R49, [R73+0x1800] ;  /* 0x0018000049317984 */ /* 0x000fe20000000800 */
[C---:B------:R-:W-:Y:S02]  /*1b90*/  IMAD R105, R43.reuse, R62, R36 ;  /* 0x0000003e2b697224 */ /* 0x040fe400078e0224 */
[C---:B------:R-:W-:Y:S01]  /*1ba0*/  IMAD R40, R43.reuse, R50, R108 ;  /* 0x000000322b287224 */ /* 0x040fe200078e026c */
[----:B------:R-:W-:Y:S01]  /*1bb0*/  LDS R57, [R75+0x1800] ;  /* 0x001800004b397984 */ /* 0x000fe20000000800 */
[C---:B------:R-:W-:Y:S02]  /*1bc0*/  IMAD R41, R43.reuse, R54, R41 ;  /* 0x000000362b297224 */ /* 0x040fe400078e0229 */
[----:B------:R-:W-:Y:S02]  /*1bd0*/  IMAD R42, R34, R53, R42 ;  /* 0x00000035222a7224 */ /* 0x000fe400078e022a */
[-C--:B------:R-:W-:Y:S01]  /*1be0*/  IMAD R43, R43, R58.reuse, R33 ;  /* 0x0000003a2b2b7224 */ /* 0x080fe200078e0221 */
[----:B------:R-:W-:Y:S01]  /*1bf0*/  LDS R53, [R72+0x1800] ;  /* 0x0018000048357984 */ /* 0x000fe20000000800 */
[----:B0-----:R-:W-:-:S02]  /*1c00*/  IMAD R115, R35, R58, R114 ;  /* 0x0000003a23737224 */ /* 0x001fc400078e0272 */
[-C--:B------:R-:W-:Y:S02]  /*1c10*/  IMAD R110, R35, R62.reuse, R110 ;  /* 0x0000003e236e7224 */ /* 0x080fe400078e026e */
[C---:B---3--:R-:W-:Y:S02]  /*1c20*/  IMAD R114, R109.reuse, R62, R37 ;  /* 0x0000003e6d727224 */ /* 0x048fe400078e0225 */
[C---:B------:R-:W-:Y:S02]  /*1c30*/  IMAD R112, R109.reuse, R50, R112 ;  /* 0x000000326d707224 */ /* 0x040fe400078e0270 */
[----:B------:R-:W-:Y:S02]  /*1c40*/  IMAD R108, R109, R54, R44 ;  /* 0x000000366d6c7224 */ /* 0x000fe400078e022c */
[----:B----4-:R-:W-:Y:S01]  /*1c50*/  IMAD R62, R39, R62, R60 ;  /* 0x0000003e273e7224 */ /* 0x010fe200078e023c */
[----:B------:R-:W0:Y:S01]  /*1c60*/  LDS.128 R44, [R81+0x30] ;  /* 0x00003000512c7984 */ /* 0x000e220000000c00 */
[----:B------:R-:W-:-:S02]  /*1c70*/  IMAD R107, R35, R50, R107 ;  /* 0x00000032236b7224 */ /* 0x000fc400078e026b */
[----:B------:R-:W-:Y:S02]  /*1c80*/  IMAD R111, R35, R54, R111 ;  /* 0x00000036236f7224 */ /* 0x000fe400078e026f */
[----:B------:R-:W-:Y:S01]  /*1c90*/  IMAD R109, R109, R58, R104 ;  /* 0x0000003a6d6d7224 */ /* 0x000fe200078e0268 */
[----:B------:R-:W1:Y:S01]  /*1ca0*/  LDS.128 R32, [R79+0x30] ;  /* 0x000030004f207984 */ /* 0x000e620000000c00 */
[C---:B------:R-:W-:Y:S02]  /*1cb0*/  IMAD R60, R39.reuse, R50, R38 ;  /* 0x00000032273c7224 */ /* 0x040fe400078e0226 */
[C---:B------:R-:W-:Y:S02]  /*1cc0*/  IMAD R113, R39.reuse, R58, R113 ;  /* 0x0000003a27717224 */ /* 0x040fe400078e0271 */
[----:B------:R-:W-:Y:S02]  /*1cd0*/  IMAD R104, R39, R54, R42 ;  /* 0x0000003627687224 */ /* 0x000fe400078e022a */
[C---:B-----5:R-:W-:Y:S01]  /*1ce0*/  IMAD R105, R106.reuse, R63, R105 ;  /* 0x0000003f6a697224 */ /* 0x060fe200078e0269 */
[----:B------:R-:W2:Y:S01]  /*1cf0*/  LDS.128 R36, [R77+0x30] ;  /* 0x000030004d247984 */ /* 0x000ea20000000c00 */
[----:B------:R-:W-:-:S02]  /*1d00*/  IMAD R58, R106, R51, R40 ;  /* 0x000000336a3a7224 */ /* 0x000fc400078e0228 */
[C---:B------:R-:W-:Y:S01]  /*1d10*/  IMAD R50, R106.reuse, R55, R41 ;  /* 0x000000376a327224 */ /* 0x040fe200078e0229 */
[----:B------:R-:W-:Y:S01]  /*1d20*/  LDS R54, [R83+0x1a00] ;  /* 0x001a000053367984 */ /* 0x000fe20000000800 */
[----:B------:R-:W-:-:S03]  /*1d30*/  IMAD R106, R106, R59, R43 ;  /* 0x0000003b6a6a7224 */ /* 0x000fc600078e022b */
[----:B------:R-:W3:Y:S01]  /*1d40*/  LDS.128 R40, [R74+0x30] ;  /* 0x000030004a287984 */ /* 0x000ee20000000c00 */
[C---:B------:R-:W-:Y:S02]  /*1d50*/  IMAD R110, R56.reuse, R63, R110 ;  /* 0x0000003f386e7224 */ /* 0x040fe400078e026e */
[C---:B------:R-:W-:Y:S02]  /*1d60*/  IMAD R107, R56.reuse, R51, R107 ;  /* 0x00000033386b7224 */ /* 0x040fe400078e026b */
[----:B------:R-:W-:Y:S02]  /*1d70*/  IMAD R111, R56, R55, R111 ;  /* 0x00000037386f7224 */ /* 0x000fe400078e026f */
[C---:B------:R-:W-:Y:S02]  /*1d80*/  IMAD R114, R48.reuse, R63, R114 ;  /* 0x0000003f30727224 */ /* 0x040fe400078e0272 */
[C---:B------:R-:W-:Y:S02]  /*1d90*/  IMAD R112, R48.reuse, R51, R112 ;  /* 0x0000003330707224 */ /* 0x040fe400078e0270 */
[----:B------:R-:W-:-:S02]  /*1da0*/  IMAD R108, R48, R55, R108 ;  /* 0x00000037306c7224 */ /* 0x000fc400078e026c */
[-C--:B------:R-:W-:Y:S02]  /*1db0*/  IMAD R109, R48, R59.reuse, R109 ;  /* 0x0000003b306d7224 */ /* 0x080fe400078e026d */
[----:B------:R-:W-:Y:S01]  /*1dc0*/  IMAD R56, R56, R59, R115 ;  /* 0x0000003b38387224 */ /* 0x000fe200078e0273 */
[----:B------:R-:W4:Y:S01]  /*1dd0*/  LDS R48, [R75+0x1a00] ;  /* 0x001a00004b307984 */ /* 0x000f220000000800 */
[C---:B------:R-:W-:Y:S02]  /*1de0*/  IMAD R63, R52.reuse, R63, R62 ;  /* 0x0000003f343f7224 */ /* 0x040fe400078e023e */
[C---:B------:R-:W-:Y:S01]  /*1df0*/  IMAD R115, R52.reuse, R51, R60 ;  /* 0x0000003334737224 */ /* 0x040fe200078e023c */
[----:B------:R-:W5:Y:S01]  /*1e00*/  LDS R62, [R73+0x1a00] ;  /* 0x001a0000493e7984 */ /* 0x000f620000000800 */
[C---:B------:R-:W-:Y:S02]  /*1e10*/  IMAD R113, R52.reuse, R59, R113 ;  /* 0x0000003b34717224 */ /* 0x040fe400078e0271 */
[----:B------:R-:W-:Y:S01]  /*1e20*/  IMAD R104, R52, R55, R104 ;  /* 0x0000003734687224 */ /* 0x000fe200078e0268 */
[----:B------:R-:W5:Y:S01]  /*1e30*/  LDS R60, [R72+0x1a00] ;  /* 0x001a0000483c7984 */ /* 0x000f620000000800 */
[----:B0-----:R-:W-:-:S02]  /*1e40*/  IMAD R105, R44, R61, R105 ;  /* 0x0000003d2c697224 */ /* 0x001fc400078e0269 */
[C---:B------:R-:W-:Y:S01]  /*1e50*/  IMAD R110, R44.reuse, R57, R110 ;  /* 0x000000392c6e7224 */ /* 0x040fe200078e026e */
[----:B------:R-:W0:Y:S01]  /*1e60*/  LDS R59, [R83+0x1c00] ;  /* 0x001c0000533b7984 */ /* 0x000e220000000800 */
[C---:B------:R-:W-:Y:S02]  /*1e70*/  IMAD R114, R44.reuse, R49, R114 ;  /* 0x000000312c727224 */ /* 0x040fe400078e0272 */
[----:B------:R-:W-:Y:S01]  /*1e80*/  IMAD R44, R44, R53, R63 ;  /* 0x000000352c2c7224 */ /* 0x000fe200078e023f */
[----:B------:R-:W0:Y:S01]  /*1e90*/  LDS R55, [R75+0x1c00] ;  /* 0x001c00004b377984 */ /* 0x000e220000000800 */
[----:B-1----:R-:W-:Y:S02]  /*1ea0*/  IMAD R52, R32, R57, R107 ;  /* 0x0000003920347224 */ /* 0x002fe400078e026b */
[C---:B------:R-:W-:Y:S01]  /*1eb0*/  IMAD R63, R61.reuse, R32, R58 ;  /* 0x000000203d3f7224 */ /* 0x040fe200078e023a */
[----:B------:R-:W1:Y:S01]  /*1ec0*/  LDS R51, [R73+0x1c00] ;  /* 0x001c000049337984 */ /* 0x000e620000000800 */
[----:B--2---:R-:W-:-:S03]  /*1ed0*/  IMAD R50, R61, R36, R50 ;  /* 0x000000243d327224 */ /* 0x004fc600078e0232 */
[----:B------:R-:W2:Y:S01]  /*1ee0*/  LDS R107, [R72+0x1c00] ;  /* 0x001c0000486b7984 */ /* 0x000ea20000000800 */
[----:B---3--:R-:W-:-:S03]  /*1ef0*/  IMAD R61, R61, R40, R106 ;  /* 0x000000283d3d7224 */ /* 0x008fc600078e026a */
[----:B------:R-:W3:Y:S01]  /*1f00*/  LDS R106, [R83+0x1e00] ;  /* 0x001e0000536a7984 */ /* 0x000ee20000000800 */
[----:B------:R-:W-:Y:S02]  /*1f10*/  IMAD R111, R36, R57, R111 ;  /* 0x00000039246f7224 */ /* 0x000fe400078e026f */
[-C--:B------:R-:W-:Y:S02]  /*1f20*/  IMAD R112, R32, R49.reuse, R112 ;  /* 0x0000003120707224 */ /* 0x080fe400078e0270 */
[----:B------:R-:W-:Y:S02]  /*1f30*/  IMAD R108, R36, R49, R108 ;  /* 0x00000031246c7224 */ /* 0x000fe400078e026c */
[C---:B------:R-:W-:Y:S02]  /*1f40*/  IMAD R57, R40.reuse, R57, R56 ;  /* 0x0000003928397224 */ /* 0x040fe400078e0238 */
[----:B------:R-:W-:Y:S02]  /*1f50*/  IMAD R109, R40, R49, R109 ;  /* 0x00000031286d7224 */ /* 0x000fe400078e026d */
[----:B------:R-:W-:-:S02]  /*1f60*/  IMAD R58, R32, R53, R115 ;  /* 0x00000035203a7224 */ /* 0x000fc400078e0273 */
[-C--:B------:R-:W-:Y:S01]  /*1f70*/  IMAD R104, R36, R53.reuse, R104 ;  /* 0x0000003524687224 */ /* 0x080fe200078e0268 */
[----:B------:R-:W-:Y:S01]  /*1f80*/  LDS R32, [R73+0x1e00] ;  /* 0x001e000049207984 */ /* 0x000fe20000000800 */
[----:B------:R-:W-:Y:S02]  /*1f90*/  IMAD R49, R40, R53, R113 ;  /* 0x0000003528317224 */ /* 0x000fe400078e0271 */
[C---:B------:R-:W-:Y:S01]  /*1fa0*/  IMAD R105, R54.reuse, R45, R105 ;  /* 0x0000002d36697224 */ /* 0x040fe200078e0269 */
[----:B------:R-:W3:Y:S01]  /*1fb0*/  LDS R40, [R75+0x1e00] ;  /* 0x001e00004b287984 */ /* 0x000ee20000000800 */
[C---:B------:R-:W-:Y:S02]  /*1fc0*/  IMAD R63, R54.reuse, R33, R63 ;  /* 0x00000021363f7224 */ /* 0x040fe400078e023f */
[C---:B------:R-:W-:Y:S01]  /*1fd0*/  IMAD R56, R54.reuse, R37, R50 ;  /* 0x0000002536387224 */ /* 0x040fe200078e0232 */
[----:B------:R-:W3:Y:S01]  /*1fe0*/  LDS R36, [R72+0x1e00] ;  /* 0x001e000048247984 */ /* 0x000ee20000000800 */
[----:B------:R-:W-:-:S02]  /*1ff0*/  IMAD R61, R54, R41, R61 ;  /* 0x00000029363d7224 */ /* 0x000fc400078e023d */
[C---:B----4-:R-:W-:Y:S02]  /*2000*/  IMAD R110, R48.reuse, R45, R110 ;  /* 0x0000002d306e7224 */ /* 0x050fe400078e026e */
[C---:B------:R-:W-:Y:S02]  /*2010*/  IMAD R52, R48.reuse, R33, R52 ;  /* 0x0000002130347224 */ /* 0x040fe400078e0234 */
[C---:B------:R-:W-:Y:S02]  /*2020*/  IMAD R113, R48.reuse, R37, R111 ;  /* 0x0000002530717224 */ /* 0x040fe400078e026f */
[----:B------:R-:W-:Y:S02]  /*2030*/  IMAD R57, R48, R41, R57 ;  /* 0x0000002930397224 */ /* 0x000fe400078e0239 */
[C---:B-----5:R-:W-:Y:S02]  /*2040*/  IMAD R53, R62.reuse, R45, R114 ;  /* 0x0000002d3e357224 */ /* 0x060fe400078e0272 */
[----:B------:R-:W-:-:S02]  /*2050*/  IMAD R54, R62, R33, R112 ;  /* 0x000000213e367224 */ /* 0x000fc400078e0270 */
[C---:B------:R-:W-:Y:S02]  /*2060*/  IMAD R115, R62.reuse, R37, R108 ;  /* 0x000000253e737224 */ /* 0x040fe400078e026c */
[----:B------:R-:W-:Y:S02]  /*2070*/  IMAD R62, R62, R41, R109 ;  /* 0x000000293e3e7224 */ /* 0x000fe400078e026d */
[C---:B------:R-:W-:Y:S02]  /*2080*/  IMAD R50, R60.reuse, R45, R44 ;  /* 0x0000002d3c327224 */ /* 0x040fe400078e022c */
        /* <DEDUP_REMOVED lines=9> */
[----:B------:R-:W-:Y:S01]  /*2120*/  IMAD R59, R59, R42, R61 ;  /* 0x0000002a3b3b7224 */ /* 0x000fe200078e023d */
[----:B------:R-:W-:Y:S01]  /*2130*/  LDS R37, [R72+0x2000] ;  /* 0x0020000048257984 */ /* 0x000fe20000000800 */
[C---:B------:R-:W-:Y:S02]  /*2140*/  IMAD R112, R55.reuse, R46, R110 ;  /* 0x0000002e37707224 */ /* 0x040fe400078e026e */
[C---:B------:R-:W-:Y:S02]  /*2150*/  IMAD R111, R55.reuse, R34, R52 ;  /* 0x00000022376f7224 */ /* 0x040fe400078e0234 */
[----:B------:R-:W-:-:S02]  /*2160*/  IMAD R113, R55, R38, R113 ;  /* 0x0000002637717224 */ /* 0x000fc400078e0271 */
[C---:B-1----:R-:W-:Y:S02]  /*2170*/  IMAD R110, R51.reuse, R46, R53 ;  /* 0x0000002e336e7224 */ /* 0x042fe400078e0235 */
[C---:B------:R-:W-:Y:S02]  /*2180*/  IMAD R105, R51.reuse, R34, R54 ;  /* 0x0000002233697224 */ /* 0x040fe400078e0236 */
[----:B------:R-:W-:Y:S02]  /*2190*/  IMAD R44, R51, R38, R115 ;  /* 0x00000026332c7224 */ /* 0x000fe400078e0273 */
[C---:B--2---:R-:W-:Y:S02]  /*21a0*/  IMAD R46, R107.reuse, R46, R50 ;  /* 0x0000002e6b2e7224 */ /* 0x044fe400078e0232 */
[C---:B------:R-:W-:Y:S02]  /*21b0*/  IMAD R34, R107.reuse, R34, R58 ;  /* 0x000000226b227224 */ /* 0x040fe400078e023a */
[----:B------:R-:W-:-:S02]  /*21c0*/  IMAD R38, R107, R38, R48 ;  /* 0x000000266b267224 */ /* 0x000fc400078e0230 */
[-C--:B------:R-:W-:Y:S02]  /*21d0*/  IMAD R114, R55, R42.reuse, R57 ;  /* 0x0000002a37727224 */ /* 0x080fe400078e0239 */
[-C--:B------:R-:W-:Y:S01]  /*21e0*/  IMAD R104, R51, R42.reuse, R62 ;  /* 0x0000002a33687224 */ /* 0x080fe200078e023e */
[----:B------:R-:W0:Y:S01]  /*21f0*/  LDS.128 R52, [R79+0x40] ;  /* 0x000040004f347984 */ /* 0x000e220000000c00 */
[----:B------:R-:W-:Y:S02]  /*2200*/  IMAD R107, R107, R42, R49 ;  /* 0x0000002a6b6b7224 */ /* 0x000fe400078e0231 */
[C---:B---3--:R-:W-:Y:S01]  /*2210*/  IMAD R109, R106.reuse, R47, R109 ;  /* 0x0000002f6a6d7224 */ /* 0x048fe200078e026d */
[----:B------:R-:W1:Y:S01]  /*2220*/  LDS.128 R60, [R81+0x40] ;  /* 0x00004000513c7984 */ /* 0x000e620000000c00 */
[C---:B------:R-:W-:Y:S02]  /*2230*/  IMAD R108, R106.reuse, R35, R108 ;  /* 0x000000236a6c7224 */ /* 0x040fe400078e026c */
[C---:B------:R-:W-:Y:S01]  /*2240*/  IMAD R42, R106.reuse, R39, R56 ;  /* 0x000000276a2a7224 */ /* 0x040fe200078e0238 */
[----:B------:R-:W2:Y:S01]  /*2250*/  LDS.128 R48, [R77+0x40] ;  /* 0x000040004d307984 */ /* 0x000ea20000000c00 */
[----:B------:R-:W-:-:S03]  /*2260*/  IMAD R106, R106, R43, R59 ;  /* 0x0000002b6a6a7224 */ /* 0x000fc600078e023b */
[----:B------:R-:W3:Y:S01]  /*2270*/  LDS.128 R56, [R74+0x40] ;  /* 0x000040004a387984 */ /* 0x000ee20000000c00 */
[C---:B------:R-:W-:Y:S02]  /*2280*/  IMAD R112, R40.reuse, R47, R112 ;  /* 0x0000002f28707224 */ /* 0x040fe400078e0270 */
[C---:B------:R-:W-:Y:S02]  /*2290*/  IMAD R111, R40.reuse, R35, R111 ;  /* 0x00000023286f7224 */ /* 0x040fe400078e026f */
[C---:B------:R-:W-:Y:S02]  /*22a0*/  IMAD R113, R40.reuse, R39, R113 ;  /* 0x0000002728717224 */ /* 0x040fe400078e0271 */
[----:B------:R-:W-:Y:S02]  /*22b0*/  IMAD R114, R40, R43, R114 ;  /* 0x0000002b28727224 */ /* 0x000fe400078e0272 */
[----:B------:R-:W4:Y:S01]  /*22c0*/  LDS R40, [R83+0x2200] ;  /* 0x0022000053287984 */ /* 0x000f220000000800 */
[----:B------:R-:W-:-:S02]  /*22d0*/  IMAD R110, R32, R47, R110 ;  /* 0x0000002f206e7224 */ /* 0x000fc400078e026e */
[C---:B------:R-:W-:Y:S02]  /*22e0*/  IMAD R105, R32.reuse, R35, R105 ;  /* 0x0000002320697224 */ /* 0x040fe400078e0269 */
[C---:B------:R-:W-:Y:S02]  /*22f0*/  IMAD R44, R32.reuse, R39, R44 ;  /* 0x00000027202c7224 */ /* 0x040fe400078e022c */
[----:B------:R-:W-:Y:S02]  /*2300*/  IMAD R104, R32, R43, R104 ;  /* 0x0000002b20687224 */ /* 0x000fe400078e0268 */
[----:B------:R-:W5:Y:S01]  /*2310*/  LDS R32, [R75+0x2200] ;  /* 0x002200004b207984 */ /* 0x000f620000000800 */
[C---:B------:R-:W-:Y:S02]  /*2320*/  IMAD R35, R36.reuse, R35, R34 ;  /* 0x0000002324237224 */ /* 0x040fe400078e0222 */
[C---:B------:R-:W-:Y:S01]  /*2330*/  IMAD R115, R36.reuse, R47, R46 ;  /* 0x0000002f24737224 */ /* 0x040fe200078e022e */
[----:B------:R-:W5:Y:S01]  /*2340*/  LDS R34, [R72+0x2200] ;  /* 0x0022000048227984 */ /* 0x000f620000000800 */
[----:B------:R-:W-:-:S03]  /*2350*/  IMAD R38, R36, R39, R38 ;  /* 0x0000002724267224 */ /* 0x000fc600078e0226 */
[----:B------:R-:W5:Y:S01]  /*2360*/  LDS R46, [R73+0x2200] ;  /* 0x00220000492e7984 */ /* 0x000f620000000800 */
[----:B------:R-:W-:Y:S02]  /*2370*/  IMAD R107, R36, R43, R107 ;  /* 0x0000002b246b7224 */ /* 0x000fe400078e026b */
[----:B0-----:R-:W-:Y:S01]  /*2380*/  IMAD R108, R33, R52, R108 ;  /* 0x00000034216c7224 */ /* 0x001fe200078e026c */
[----:B------:R-:W0:Y:S01]  /*2390*/  LDS R47, [R83+0x2400] ;  /* 0x00240000532f7984 */ /* 0x000e220000000800 */
[C---:B------:R-:W-:Y:S02]  /*23a0*/  IMAD R111, R52.reuse, R45, R111 ;  /* 0x0000002d346f7224 */ /* 0x040fe400078e026f */
[-C--:B------:R-:W-:Y:S01]  /*23b0*/  IMAD R105, R52, R41.reuse, R105 ;  /* 0x0000002934697224 */ /* 0x080fe200078e0269 */
[----:B------:R-:W0:Y:S01]  /*23c0*/  LDS R39, [R73+0x2400] ;  /* 0x0024000049277984 */ /* 0x000e220000000800 */
[----:B-1----:R-:W-:Y:S02]  /*23d0*/  IMAD R110, R60, R41, R110 ;  /* 0x000000293c6e7224 */ /* 0x002fe400078e026e */
[----:B------:R-:W-:Y:S01]  /*23e0*/  IMAD R52, R52, R37, R35 ;  /* 0x0000002534347224 */ /* 0x000fe200078e0223 */
[----:B------:R-:W1:Y:S01]  /*23f0*/  LDS R43, [R75+0x2400] ;  /* 0x002400004b2b7984 */ /* 0x000e620000000800 */
[----:B--2---:R-:W-:-:S02]  /*2400*/  IMAD R44, R48, R41, R44 ;  /* 0x00000029302c7224 */ /* 0x004fc400078e022c */
[----:B---3--:R-:W-:Y:S01]  /*2410*/  IMAD R41, R56, R41, R104 ;  /* 0x0000002938297224 */ /* 0x008fe200078e0268 */
[----:B------:R-:W2:Y:S04]  /*2420*/  LDS R35, [R72+0x2400] ;  /* 0x0024000048237984 */ /* 0x000ea80000000800 */
[----:B------:R-:W3:Y:S01]  /*2430*/  LDS R104, [R83+0x2600] ;  /* 0x0026000053687984 */ /* 0x000ee20000000800 */
[C---:B------:R-:W-:Y:S02]  /*2440*/  IMAD R109, R60.reuse, R33, R109 ;  /* 0x000000213c6d7224 */ /* 0x040fe400078e026d */
[-C--:B------:R-:W-:Y:S02]  /*2450*/  IMAD R112, R60, R45.reuse, R112 ;  /* 0x0000002d3c707224 */ /* 0x080fe400078e0270 */
[----:B------:R-:W-:-:S02]  /*2460*/  IMAD R113, R48, R45, R113 ;  /* 0x0000002d30717224 */ /* 0x000fc400078e0271 */
[C---:B------:R-:W-:Y:S02]  /*2470*/  IMAD R114, R56.reuse, R45, R114 ;  /* 0x0000002d38727224 */ /* 0x040fe400078e0272 */
[C---:B------:R-:W-:Y:S02]  /*2480*/  IMAD R42, R33.reuse, R48, R42 ;  /* 0x00000030212a7224 */ /* 0x040fe400078e022a */
[----:B------:R-:W-:Y:S02]  /*2490*/  IMAD R106, R33, R56, R106 ;  /* 0x00000038216a7224 */ /* 0x000fe400078e026a */
[----:B------:R-:W-:Y:S02]  /*24a0*/  IMAD R33, R56, R37, R107 ;  /* 0x0000002538217224 */ /* 0x000fe400078e026b */
[C---:B----4-:R-:W-:Y:S01]  /*24b0*/  IMAD R107, R40.reuse, R61, R109 ;  /* 0x0000003d286b7224 */ /* 0x050fe200078e026d */
[----:B------:R-:W4:Y:S01]  /*24c0*/  LDS R56, [R75+0x2600] ;  /* 0x002600004b387984 */ /* 0x000f220000000800 */
[----:B------:R-:W-:-:S02]  /*24d0*/  IMAD R36, R40, R53, R108 ;  /* 0x0000003528247224 */ /* 0x000fc400078e026c */
[----:B------:R-:W-:Y:S02]  /*24e0*/  IMAD R60, R60, R37, R115 ;  /* 0x000000253c3c7224 */ /* 0x000fe400078e0273 */
[C---:B-----5:R-:W-:Y:S02]  /*24f0*/  IMAD R112, R32.reuse, R61, R112 ;  /* 0x0000003d20707224 */ /* 0x060fe400078e0270 */
[C---:B------:R-:W-:Y:S02]  /*2500*/  IMAD R108, R32.reuse, R53, R111 ;  /* 0x00000035206c7224 */ /* 0x040fe400078e026f */
[C---:B------:R-:W-:Y:S02]  /*2510*/  IMAD R109, R32.reuse, R49, R113 ;  /* 0x00000031206d7224 */ /* 0x040fe400078e0271 */
[----:B------:R-:W-:Y:S02]  /*2520*/  IMAD R114, R32, R57, R114 ;  /* 0x0000003920727224 */ /* 0x000fe400078e0272 */
[----:B------:R-:W-:-:S02]  /*2530*/  IMAD R38, R48, R37, R38 ;  /* 0x0000002530267224 */ /* 0x000fc400078e0226 */
[----:B------:R-:W-:Y:S01]  /*2540*/  IMAD R32, R34, R53, R52 ;  /* 0x0000003522207224 */ /* 0x000fe200078e0234 */
[----:B------:R-:W-:Y:S01]  /*2550*/  LDS R48, [R73+0x2600] ;  /* 0x0026000049307984 */ /* 0x000fe20000000800 */
[C---:B------:R-:W-:Y:S02]  /*2560*/  IMAD R37, R40.reuse, R49, R42 ;  /* 0x0000003128257224 */ /* 0x040fe400078e022a */
[----:B------:R-:W-:Y:S01]  /*2570*/  IMAD R106, R40, R57, R106 ;  /* 0x00000039286a7224 */ /* 0x000fe200078e026a */
[----:B------:R-:W5:Y:S01]  /*2580*/  LDS R52, [R72+0x2600] ;  /* 0x0026000048347984 */ /* 0x000f620000000800 */
[C---:B------:R-:W-:Y:S02]  /*2590*/  IMAD R110, R46.reuse, R61, R110 ;  /* 0x0000003d2e6e7224 */ /* 0x040fe400078e026e */
[----:B------:R-:W-:Y:S02]  /*25a0*/  IMAD R105, R46, R53, R105 ;  /* 0x000000352e697224 */ /* 0x000fe400078e0269 */
[----:B------:R-:W-:Y:S01]  /*25b0*/  IMAD R61, R34, R61, R60 ;  /* 0x0000003d223d7224 */ /* 0x000fe200078e023c */
[----:B------:R-:W-:Y:S01]  /*25c0*/  LDS R53, [R72+0x2800] ;  /* 0x0028000048357984 */ /* 0x000fe20000000800 */
[----:B------:R-:W-:-:S02]  /*25d0*/  IMAD R44, R46, R49, R44 ;  /* 0x000000312e2c7224 */ /* 0x000fc400078e022c */
[----:B------:R-:W-:Y:S02]  /*25e0*/  IMAD R41, R46, R57, R41 ;  /* 0x000000392e297224 */ /* 0x000fe400078e0229 */
[C---:B------:R-:W-:Y:S02]  /*25f0*/  IMAD R60, R34.reuse, R49, R38 ;  /* 0x00000031223c7224 */ /* 0x040fe400078e0226 */
[----:B------:R-:W-:Y:S01]  /*2600*/  IMAD R111, R34, R57, R33 ;  /* 0x00000039226f7224 */ /* 0x000fe200078e0221 */
[----:B------:R-:W-:Y:S01]  /*2610*/  LDS R49, [R83+0x2800] ;  /* 0x0028000053317984 */ /* 0x000fe20000000800 */
[C---:B0-----:R-:W-:Y:S02]  /*2620*/  IMAD R107, R47.reuse, R62, R107 ;  /* 0x0000003e2f6b7224 */ /* 0x041fe400078e026b */
[C---:B------:R-:W-:Y:S01]  /*2630*/  IMAD R36, R47.reuse, R54, R36 ;  /* 0x000000362f247224 */ /* 0x040fe200078e0224 */
[----:B------:R-:W-:Y:S01]  /*2640*/  LDS R57, [R73+0x2800] ;  /* 0x0028000049397984 */ /* 0x000fe20000000800 */
[----:B------:R-:W-:-:S02]  /*2650*/  IMAD R37, R47, R50, R37 ;  /* 0x000000322f257224 */ /* 0x000fc400078e0225 */
[----:B------:R-:W-:Y:S02]  /*2660*/  IMAD R38, R47, R58, R106 ;  /* 0x0000003a2f267224 */ /* 0x000fe400078e026a */
[C---:B------:R-:W-:Y:S02]  /*2670*/  IMAD R113, R39.reuse, R62, R110 ;  /* 0x0000003e27717224 */ /* 0x040fe400078e026e */
[----:B------:R-:W-:Y:S02]  /*2680*/  IMAD R110, R39, R54, R105 ;  /* 0x00000036276e7224 */ /* 0x000fe400078e0269 */
[C---:B-1----:R-:W-:Y:S02]  /*2690*/  IMAD R112, R43.reuse, R62, R112 ;  /* 0x0000003e2b707224 */ /* 0x042fe400078e0270 */
[C---:B------:R-:W-:Y:S02]  /*26a0*/  IMAD R108, R43.reuse, R54, R108 ;  /* 0x000000362b6c7224 */ /* 0x040fe400078e026c */
[----:B------:R-:W-:-:S02]  /*26b0*/  IMAD R109, R43, R50, R109 ;  /* 0x000000322b6d7224 */ /* 0x000fc400078e026d */
[----:B------:R-:W-:Y:S02]  /*26c0*/  IMAD R114, R43, R58, R114 ;  /* 0x0000003a2b727224 */ /* 0x000fe400078e0272 */
[C---:B------:R-:W-:Y:S02]  /*26d0*/  IMAD R105, R39.reuse, R50, R44 ;  /* 0x0000003227697224 */ /* 0x040fe400078e022c */
[----:B------:R-:W-:Y:S01]  /*26e0*/  IMAD R106, R39, R58, R41 ;  /* 0x0000003a276a7224 */ /* 0x000fe200078e0229 */
[----:B------:R-:W-:Y:S01]  /*26f0*/  LDS.128 R44, [R81+0x50] ;  /* 0x00005000512c7984 */ /* 0x000fe20000000c00 */
[C---:B--2---:R-:W-:Y:S02]  /*2700*/  IMAD R60, R35.reuse, R50, R60 ;  /* 0x00000032233c7224 */ /* 0x044fe400078e023c */
[C---:B------:R-:W-:Y:S01]  /*2710*/  IMAD R111, R35.reuse, R58, R111 ;  /* 0x0000003a236f7224 */ /* 0x040fe200078e026f */
[----:B------:R-:W-:Y:S01]  /*2720*/  LDS.128 R40, [R79+0x50] ;  /* 0x000050004f287984 */ /* 0x000fe20000000c00 */
[----:B------:R-:W-:-:S02]  /*2730*/  IMAD R62, R35, R62, R61 ;  /* 0x0000003e233e7224 */ /* 0x000fc400078e023d */
[----:B------:R-:W-:Y:S01]  /*2740*/  IMAD R54, R35, R54, R32 ;  /* 0x0000003623367224 */ /* 0x000fe200078e0220 */
[----:B------:R-:W-:Y:S01]  /*2750*/  LDS R61, [R75+0x2800] ;  /* 0x002800004b3d7984 */ /* 0x000fe20000000800 */
[C---:B---3--:R-:W-:Y:S02]  /*2760*/  IMAD R107, R104.reuse, R63, R107 ;  /* 0x0000003f686b7224 */ /* 0x048fe400078e026b */
[C---:B------:R-:W-:Y:S01]  /*2770*/  IMAD R58, R104.reuse, R55, R36 ;  /* 0x00000037683a7224 */ /* 0x040fe200078e0224 */
[----:B------:R-:W0:Y:S01]  /*2780*/  LDS.128 R32, [R77+0x50] ;  /* 0x000050004d207984 */ /* 0x000e220000000c00 */
[C---:B------:R-:W-:Y:S02]  /*2790*/  IMAD R50, R104.reuse, R51, R37 ;  /* 0x0000003368327224 */ /* 0x040fe400078e0225 */
[----:B------:R-:W-:Y:S02]  /*27a0*/  IMAD R104, R104, R59, R38 ;  /* 0x0000003b68687224 */ /* 0x000fe400078e0226 */
[----:B------:R-:W1:Y:S01]  /*27b0*/  LDS.128 R36, [R74+0x50] ;  /* 0x000050004a247984 */ /* 0x000e620000000c00 */
[----:B----4-:R-:W-:-:S02]  /*27c0*/  IMAD R112, R56, R63, R112 ;  /* 0x0000003f38707224 */ /* 0x010fc400078e0270 */
[C---:B------:R-:W-:Y:S02]  /*27d0*/  IMAD R108, R56.reuse, R55, R108 ;  /* 0x00000037386c7224 */ /* 0x040fe400078e026c */
[----:B------:R-:W-:Y:S02]  /*27e0*/  IMAD R109, R56, R51, R109 ;  /* 0x00000033386d7224 */ /* 0x000fe400078e026d */
[----:B-----5:R-:W-:Y:S02]  /*27f0*/  IMAD R116, R52, R63, R62 ;  /* 0x0000003f34747224 */ /* 0x020fe400078e023e */
[----:B------:R-:W-:Y:S01]  /*2800*/  IMAD R56, R56, R59, R114 ;  /* 0x0000003b38387224 */ /* 0x000fe200078e0272 */
[----:B------:R-:W2:Y:S01]  /*2810*/  LDS R62, [R73+0x2a00] ;  /* 0x002a0000493e7984 */ /* 0x000ea20000000800 */
[----:B------:R-:W-:Y:S02]  /*2820*/  IMAD R115, R52, R55, R54 ;  /* 0x0000003734737224 */ /* 0x000fe400078e0236 */
[C---:B------:R-:W-:Y:S01]  /*2830*/  IMAD R113, R48.reuse, R63, R113 ;  /* 0x0000003f30717224 */ /* 0x040fe200078e0271 */
[----:B------:R-:W3:Y:S01]  /*2840*/  LDS R114, [R83+0x2a00] ;  /* 0x002a000053727984 */ /* 0x000ee20000000800 */
[----:B------:R-:W-:-:S02]  /*2850*/  IMAD R110, R48, R55, R110 ;  /* 0x00000037306e7224 */ /* 0x000fc400078e026e */
[C---:B------:R-:W-:Y:S01]  /*2860*/  IMAD R105, R48.reuse, R51, R105 ;  /* 0x0000003330697224 */ /* 0x040fe200078e0269 */
[----:B------:R-:W4:Y:S01]  /*2870*/  LDS R54, [R72+0x2a00] ;  /* 0x002a000048367984 */ /* 0x000f220000000800 */
[----:B------:R-:W-:Y:S02]  /*2880*/  IMAD R48, R48, R59, R106 ;  /* 0x0000003b30307224 */ /* 0x000fe400078e026a */
[C---:B------:R-:W-:Y:S01]  /*2890*/  IMAD R60, R52.reuse, R51, R60 ;  /* 0x00000033343c7224 */ /* 0x040fe200078e023c */
[----:B------:R-:W5:Y:S01]  /*28a0*/  LDS R106, [R75+0x2a00] ;  /* 0x002a00004b6a7984 */ /* 0x000f620000000800 */
[----:B------:R-:W-:-:S03]  /*28b0*/  IMAD R111, R52, R59, R111 ;  /* 0x0000003b346f7224 */ /* 0x000fc600078e026f */
[----:B------:R-:W5:Y:S04]  /*28c0*/  LDS R63, [R83+0x2c00] ;  /* 0x002c0000533f7984 */ /* 0x000f680000000800 */
[----:B------:R-:W5:Y:S04]  /*28d0*/  LDS R55, [R75+0x2c00] ;  /* 0x002c00004b377984 */ /* 0x000f680000000800 */
[----:B------:R-:W5:Y:S01]  /*28e0*/  LDS R59, [R73+0x2c00] ;  /* 0x002c0000493b7984 */ /* 0x000f620000000800 */
[----:B0-----:R-:W-:Y:S02]  /*28f0*/  IMAD R50, R49, R32, R50 ;  /* 0x0000002031327224 */ /* 0x001fe400078e0232 */
[C---:B------:R-:W-:Y:S01]  /*2900*/  IMAD R109, R32.reuse, R61, R109 ;  /* 0x0000003d206d7224 */ /* 0x040fe200078e026d */
[----:B------:R-:W0:Y:S01]  /*2910*/  LDS R51, [R72+0x2c00] ;  /* 0x002c000048337984 */ /* 0x000e220000000800 */
[----:B------:R-:W-:-:S02]  /*2920*/  IMAD R105, R32, R57, R105 ;  /* 0x0000003920697224 */ /* 0x000fc400078e0269 */
[----:B------:R-:W-:Y:S02]  /*2930*/  IMAD R60, R32, R53, R60 ;  /* 0x00000035203c7224 */ /* 0x000fe400078e023c */
[----:B-1----:R-:W-:Y:S02]  /*2940*/  IMAD R32, R36, R57, R48 ;  /* 0x0000003924207224 */ /* 0x002fe400078e0230 */
[----:B------:R-:W1:Y:S01]  /*2950*/  LDS R48, [R83+0x2e00] ;  /* 0x002e000053307984 */ /* 0x000e620000000800 */
[----:B------:R-:W-:Y:S02]  /*2960*/  IMAD R58, R49, R40, R58 ;  /* 0x00000028313a7224 */ /* 0x000fe400078e023a */
[C---:B------:R-:W-:Y:S02]  /*2970*/  IMAD R108, R40.reuse, R61, R108 ;  /* 0x0000003d286c7224 */ /* 0x040fe400078e026c */
[-C--:B------:R-:W-:Y:S02]  /*2980*/  IMAD R110, R40, R57.reuse, R110 ;  /* 0x00000039286e7224 */ /* 0x080fe400078e026e */
[----:B------:R-:W-:-:S02]  /*2990*/  IMAD R113, R44, R57, R113 ;  /* 0x000000392c717224 */ /* 0x000fc400078e0271 */
[----:B------:R-:W-:Y:S02]  /*29a0*/  IMAD R40, R40, R53, R115 ;  /* 0x0000003528287224 */ /* 0x000fe400078e0273 */
[C---:B------:R-:W-:Y:S02]  /*29b0*/  IMAD R107, R44.reuse, R49, R107 ;  /* 0x000000312c6b7224 */ /* 0x040fe400078e026b */
[----:B------:R-:W-:Y:S02]  /*29c0*/  IMAD R104, R49, R36, R104 ;  /* 0x0000002431687224 */ /* 0x000fe400078e0268 */
[-C--:B------:R-:W-:Y:S02]  /*29d0*/  IMAD R112, R44, R61.reuse, R112 ;  /* 0x0000003d2c707224 */ /* 0x080fe400078e0270 */
[----:B------:R-:W-:Y:S02]  /*29e0*/  IMAD R56, R36, R61, R56 ;  /* 0x0000003d24387224 */ /* 0x000fe400078e0238 */
[----:B--2---:R-:W-:-:S02]  /*29f0*/  IMAD R113, R62, R45, R113 ;  /* 0x0000002d3e717224 */ /* 0x004fc400078e0271 */
[C---:B------:R-:W-:Y:S02]  /*2a00*/  IMAD R57, R62.reuse, R41, R110 ;  /* 0x000000293e397224 */ /* 0x040fe400078e026e */
[----:B------:R-:W-:Y:S02]  /*2a10*/  IMAD R61, R62, R33, R105 ;  /* 0x000000213e3d7224 */ /* 0x000fe400078e0269 */
[----:B------:R-:W-:Y:S02]  /*2a20*/  IMAD R115, R36, R53, R111 ;  /* 0x0000003524737224 */ /* 0x000fe400078e026f */
[C---:B---3--:R-:W-:Y:S01]  /*2a30*/  IMAD R49, R114.reuse, R45, R107 ;  /* 0x0000002d72317224 */ /* 0x048fe200078e026b */
[----:B------:R-:W2:Y:S01]  /*2a40*/  LDS R36, [R75+0x2e00] ;  /* 0x002e00004b247984 */ /* 0x000ea20000000800 */
[----:B------:R-:W-:Y:S02]  /*2a50*/  IMAD R50, R114, R33, R50 ;  /* 0x0000002172327224 */ /* 0x000fe400078e0232 */
[----:B------:R-:W-:-:S02]  /*2a60*/  IMAD R62, R62, R37, R32 ;  /* 0x000000253e3e7224 */ /* 0x000fc400078e0220 */
[----:B----4-:R-:W-:Y:S01]  /*2a70*/  IMAD R52, R54, R41, R40 ;  /* 0x0000002936347224 */ /* 0x010fe200078e0228 */
[----:B------:R-:W3:Y:S01]  /*2a80*/  LDS R32, [R73+0x2e00] ;  /* 0x002e000049207984 */ /* 0x000ee20000000800 */
[----:B------:R-:W-:Y:S02]  /*2a90*/  IMAD R44, R44, R53, R116 ;  /* 0x000000352c2c7224 */ /* 0x000fe400078e0274 */
[C---:B------:R-:W-:Y:S01]  /*2aa0*/  IMAD R58, R114.reuse, R41, R58 ;  /* 0x00000029723a7224 */ /* 0x040fe200078e023a */
[----:B------:R-:W4:Y:S01]  /*2ab0*/  LDS R40, [R72+0x2e00] ;  /* 0x002e000048287984 */ /* 0x000f220000000800 */
[----:B------:R-:W-:Y:S02]  /*2ac0*/  IMAD R104, R114, R37, R104 ;  /* 0x0000002572687224 */ /* 0x000fe400078e0268 */
[C---:B-----5:R-:W-:Y:S01]  /*2ad0*/  IMAD R53, R106.reuse, R45, R112 ;  /* 0x0000002d6a357224 */ /* 0x060fe200078e0270 */
[----:B------:R-:W-:Y:S01]  /*2ae0*/  LDS R114, [R75+0x3200] ;  /* 0x003200004b727984 */ /* 0x000fe20000000800 */
[----:B------:R-:W-:-:S02]  /*2af0*/  IMAD R108, R106, R41, R108 ;  /* 0x000000296a6c7224 */ /* 0x000fc400078e026c */
[C---:B------:R-:W-:Y:S01]  /*2b00*/  IMAD R111, R106.reuse, R33, R109 ;  /* 0x000000216a6f7224 */ /* 0x040fe200078e026d */
[----:B------:R-:W-:Y:S01]  /*2b10*/  LDS R41, [R75+0x3000] ;  /* 0x003000004b297984 */ /* 0x000fe20000000800 */
[----:B------:R-:W-:Y:S02]  /*2b20*/  IMAD R56, R106, R37, R56 ;  /* 0x000000256a387224 */ /* 0x000fe400078e0238 */
[C---:B------:R-:W-:Y:S02]  /*2b30*/  IMAD R105, R54.reuse, R33, R60 ;  /* 0x0000002136697224 */ /* 0x040fe400078e023c */
[C---:B------:R-:W-:Y:S01]  /*2b40*/  IMAD R112, R54.reuse, R37, R115 ;  /* 0x0000002536707224 */ /* 0x040fe200078e0273 */
[----:B------:R-:W-:Y:S01]  /*2b50*/  LDS R33, [R72+0x3000] ;  /* 0x0030000048217984 */ /* 0x000fe20000000800 */
[C---:B------:R-:W-:Y:S02]  /*2b60*/  IMAD R49, R63.reuse, R46, R49 ;  /* 0x0000002e3f317224 */ /* 0x040fe400078e0231 */
[----:B------:R-:W-:Y:S01]  /*2b70*/  IMAD R50, R63, R34, R50 ;  /* 0x000000223f327224 */ /* 0x000fe200078e0232 */
[----:B------:R-:W-:Y:S01]  /*2b80*/  LDS R37, [R73+0x3000] ;  /* 0x0030000049257984 */ /* 0x000fe20000000800 */
[----:B------:R-:W-:-:S02]  /*2b90*/  IMAD R45, R54, R45, R44 ;  /* 0x0000002d362d7224 */ /* 0x000fc400078e022c */
[C---:B------:R-:W-:Y:S02]  /*2ba0*/  IMAD R106, R63.reuse, R42, R58 ;  /* 0x0000002a3f6a7224 */ /* 0x040fe400078e023a */
[----:B------:R-:W-:Y:S02]  /*2bb0*/  IMAD R107, R63, R38, R104 ;  /* 0x000000263f6b7224 */ /* 0x000fe400078e0268 */
[C---:B------:R-:W-:Y:S02]  /*2bc0*/  IMAD R110, R55.reuse, R42, R108 ;  /* 0x0000002a376e7224 */ /* 0x040fe400078e026c */
[C---:B------:R-:W-:Y:S02]  /*2bd0*/  IMAD R109, R55.reuse, R46, R53 ;  /* 0x0000002e376d7224 */ /* 0x040fe400078e0235 */
[C---:B------:R-:W-:Y:S02]  /*2be0*/  IMAD R111, R55.reuse, R34, R111 ;  /* 0x00000022376f7224 */ /* 0x040fe400078e026f */
[----:B------:R-:W-:-:S02]  /*2bf0*/  IMAD R115, R55, R38, R56 ;  /* 0x0000002637737224 */ /* 0x000fc400078e0238 */
[C---:B------:R-:W-:Y:S02]  /*2c00*/  IMAD R113, R59.reuse, R46, R113 ;  /* 0x0000002e3b717224 */ /* 0x040fe400078e0271 */
[C---:B------:R-:W-:Y:S02]  /*2c10*/  IMAD R108, R59.reuse, R42, R57 ;  /* 0x0000002a3b6c7224 */ /* 0x040fe400078e0239 */
[C---:B------:R-:W-:Y:S02]  /*2c20*/  IMAD R44, R59.reuse, R34, R61 ;  /* 0x000000223b2c7224 */ /* 0x040fe400078e023d */
[----:B------:R-:W-:Y:S02]  /*2c30*/  IMAD R104, R59, R38, R62 ;  /* 0x000000263b687224 */ /* 0x000fe400078e023e */
[C---:B0-----:R-:W-:Y:S01]  /*2c40*/  IMAD R105, R51.reuse, R34, R105 ;  /* 0x0000002233697224 */ /* 0x041fe200078e0269 */
[----:B------:R-:W0:Y:S01]  /*2c50*/  LDS.128 R60, [R81+0x60] ;  /* 0x00006000513c7984 */ /* 0x000e220000000c00 */
[----:B------:R-:W-:-:S02]  /*2c60*/  IMAD R112, R51, R38, R112 ;  /* 0x0000002633707224 */ /* 0x000fc400078e0270 */
[C---:B------:R-:W-:Y:S01]  /*2c70*/  IMAD R46, R51.reuse, R46, R45 ;  /* 0x0000002e332e7224 */ /* 0x040fe200078e022d */
[----:B------:R-:W5:Y:S01]  /*2c80*/  LDS.128 R56, [R79+0x60] ;  /* 0x000060004f387984 */ /* 0x000f620000000c00 */
[----:B------:R-:W-:Y:S02]  /*2c90*/  IMAD R42, R51, R42, R52 ;  /* 0x0000002a332a7224 */ /* 0x000fe400078e0234 */
[C---:B-1----:R-:W-:Y:S01]  /*2ca0*/  IMAD R38, R48.reuse, R47, R49 ;  /* 0x0000002f30267224 */ /* 0x042fe200078e0231 */
[----:B------:R-:W1:Y:S01]  /*2cb0*/  LDS.128 R52, [R77+0x60] ;  /* 0x000060004d347984 */ /* 0x000e620000000c00 */
[C---:B------:R-:W-:Y:S02]  /*2cc0*/  IMAD R106, R48.reuse, R43, R106 ;  /* 0x0000002b306a7224 */ /* 0x040fe400078e026a */
[C---:B------:R-:W-:Y:S01]  /*2cd0*/  IMAD R34, R48.reuse, R35, R50 ;  /* 0x0000002330227224 */ /* 0x040fe200078e0232 */
[----:B------:R-:W1:Y:S01]  /*2ce0*/  LDS R45, [R83+0x3000] ;  /* 0x00300000532d7984 */ /* 0x000e620000000800 */
[----:B------:R-:W-:-:S03]  /*2cf0*/  IMAD R107, R48, R39, R107 ;  /* 0x00000027306b7224 */ /* 0x000fc600078e026b */
[----:B------:R-:W1:Y:S01]  /*2d00*/  LDS.128 R48, [R74+0x60] ;  /* 0x000060004a307984 */ /* 0x000e620000000c00 */
[C---:B--2---:R-:W-:Y:S02]  /*2d10*/  IMAD R109, R36.reuse, R47, R109 ;  /* 0x0000002f246d7224 */ /* 0x044fe400078e026d */
[C---:B------:R-:W-:Y:S02]  /*2d20*/  IMAD R110, R36.reuse, R43, R110 ;  /* 0x0000002b246e7224 */ /* 0x040fe400078e026e */
[C---:B------:R-:W-:Y:S02]  /*2d30*/  IMAD R111, R36.reuse, R35, R111 ;  /* 0x00000023246f7224 */ /* 0x040fe400078e026f */
[----:B------:R-:W-:Y:S02]  /*2d40*/  IMAD R115, R36, R39, R115 ;  /* 0x0000002724737224 */ /* 0x000fe400078e0273 */
[-C--:B---3--:R-:W-:Y:S01]  /*2d50*/  IMAD R113, R32, R47.reuse, R113 ;  /* 0x0000002f20717224 */ /* 0x088fe200078e0271 */
[----:B------:R-:W2:Y:S01]  /*2d60*/  LDS R36, [R83+0x3200] ;  /* 0x0032000053247984 */ /* 0x000ea20000000800 */
[----:B----4-:R-:W-:-:S02]  /*2d70*/  IMAD R46, R40, R47, R46 ;  /* 0x0000002f282e7224 */ /* 0x010fc400078e022e */
[-C--:B------:R-:W-:Y:S02]  /*2d80*/  IMAD R47, R40, R43.reuse, R42 ;  /* 0x0000002b282f7224 */ /* 0x080fe400078e022a */
[C---:B------:R-:W-:Y:S01]  /*2d90*/  IMAD R108, R32.reuse, R43, R108 ;  /* 0x0000002b206c7224 */ /* 0x040fe200078e026c */
[----:B------:R-:W3:Y:S01]  /*2da0*/  LDS R42, [R72+0x3200] ;  /* 0x00320000482a7984 */ /* 0x000ee20000000800 */
[C---:B------:R-:W-:Y:S02]  /*2db0*/  IMAD R44, R32.reuse, R35, R44 ;  /* 0x00000023202c7224 */ /* 0x040fe400078e022c */
[----:B------:R-:W-:Y:S01]  /*2dc0*/  IMAD R104, R32, R39, R104 ;  /* 0x0000002720687224 */ /* 0x000fe200078e0268 */
[----:B------:R-:W-:Y:S01]  /*2dd0*/  LDS R43, [R83+0x3400] ;  /* 0x00340000532b7984 */ /* 0x000fe20000000800 */
[----:B------:R-:W-:-:S03]  /*2de0*/  IMAD R105, R40, R35, R105 ;  /* 0x0000002328697224 */ /* 0x000fc600078e0269 */
[----:B------:R-:W4:Y:S01]  /*2df0*/  LDS R32, [R73+0x3200] ;  /* 0x0032000049207984 */ /* 0x000f220000000800 */
[----:B------:R-:W-:-:S03]  /*2e00*/  IMAD R112, R40, R39, R112 ;  /* 0x0000002728707224 */ /* 0x000fc600078e0270 */
[----:B------:R-:W4:Y:S01]  /*2e10*/  LDS R35, [R75+0x3400] ;  /* 0x003400004b237984 */ /* 0x000f220000000800 */
[-C--:B0-----:R-:W-:Y:S02]  /*2e20*/  IMAD R109, R60, R41.reuse, R109 ;  /* 0x000000293c6d7224 */ /* 0x081fe400078e026d */
[-C--:B-----5:R-:W-:Y:S01]  /*2e30*/  IMAD R110, R56, R41.reuse, R110 ;  /* 0x00000029386e7224 */ /* 0x0a0fe200078e026e */
[----:B------:R-:W0:Y:S01]  /*2e40*/  LDS R39, [R73+0x3400] ;  /* 0x0034000049277984 */ /* 0x000e220000000800 */
[C---:B-1----:R-:W-:Y:S02]  /*2e50*/  IMAD R111, R52.reuse, R41, R111 ;  /* 0x00000029346f7224 */ /* 0x042fe400078e026f */
[----:B------:R-:W-:Y:S02]  /*2e60*/  IMAD R40, R45, R52, R34 ;  /* 0x000000342d287224 */ /* 0x000fe400078e0222 */
[----:B------:R-:W-:Y:S02]  /*2e70*/  IMAD R34, R52, R37, R44 ;  /* 0x0000002534227224 */ /* 0x000fe400078e022c */
[----:B------:R-:W-:Y:S01]  /*2e80*/  IMAD R115, R48, R41, R115 ;  /* 0x0000002930737224 */ /* 0x000fe200078e0273 */
[----:B------:R-:W-:Y:S04]  /*2e90*/  LDS R44, [R83+0x3600] ;  /* 0x00360000532c7984 */ /* 0x000fe80000000800 */
[----:B------:R-:W1:Y:S01]  /*2ea0*/  LDS R41, [R72+0x3400] ;  /* 0x0034000048297984 */ /* 0x000e620000000800 */
[----:B------:R-:W-:-:S02]  /*2eb0*/  IMAD R38, R60, R45, R38 ;  /* 0x0000002d3c267224 */ /* 0x000fc400078e0226 */
[C---:B------:R-:W-:Y:S02]  /*2ec0*/  IMAD R106, R45.reuse, R56, R106 ;  /* 0x000000382d6a7224 */ /* 0x040fe400078e026a */
[C---:B------:R-:W-:Y:S02]  /*2ed0*/  IMAD R108, R56.reuse, R37, R108 ;  /* 0x00000025386c7224 */ /* 0x040fe400078e026c */
[----:B------:R-:W-:Y:S02]  /*2ee0*/  IMAD R56, R56, R33, R47 ;  /* 0x0000002138387224 */ /* 0x000fe400078e022f */
[----:B------:R-:W-:Y:S02]  /*2ef0*/  IMAD R45, R45, R48, R107 ;  /* 0x000000302d2d7224 */ /* 0x000fe400078e026b */
[C---:B------:R-:W-:Y:S02]  /*2f00*/  IMAD R113, R60.reuse, R37, R113 ;  /* 0x000000253c717224 */ /* 0x040fe400078e0271 */
[----:B------:R-:W-:-:S02]  /*2f10*/  IMAD R60, R60, R33, R46 ;  /* 0x000000213c3c7224 */ /* 0x000fc400078e022e */
[----:B------:R-:W-:Y:S02]  /*2f20*/  IMAD R46, R52, R33, R105 ;  /* 0x00000021342e7224 */ /* 0x000fe400078e0269 */
[C---:B------:R-:W-:Y:S01]  /*2f30*/  IMAD R104, R48.reuse, R37, R104 ;  /* 0x0000002530687224 */ /* 0x040fe200078e0268 */
[----:B------:R-:W5:Y:S01]  /*2f40*/  LDS R52, [R75+0x3600] ;  /* 0x003600004b347984 */ /* 0x000f620000000800 */
[----:B------:R-:W-:Y:S02]  /*2f50*/  IMAD R116, R48, R33, R112 ;  /* 0x0000002130747224 */ /* 0x000fe400078e0270 */
[C---:B--2---:R-:W-:Y:S01]  /*2f60*/  IMAD R47, R36.reuse, R49, R45 ;  /* 0x00000031242f7224 */ /* 0x044fe200078e022d */
[----:B------:R-:W2:Y:S01]  /*2f70*/  LDS R48, [R73+0x3600] ;  /* 0x0036000049307984 */ /* 0x000ea20000000800 */
[C---:B------:R-:W-:Y:S02]  /*2f80*/  IMAD R38, R36.reuse, R61, R38 ;  /* 0x0000003d24267224 */ /* 0x040fe400078e0226 */
[----:B------:R-:W-:-:S02]  /*2f90*/  IMAD R33, R36, R57, R106 ;  /* 0x0000003924217224 */ /* 0x000fc400078e026a */
[----:B------:R-:W-:Y:S02]  /*2fa0*/  IMAD R107, R36, R53, R40 ;  /* 0x00000035246b7224 */ /* 0x000fe400078e0228 */
[----:B---3--:R-:W-:Y:S02]  /*2fb0*/  IMAD R45, R42, R57, R56 ;  /* 0x000000392a2d7224 */ /* 0x008fe400078e0238 */
[C---:B------:R-:W-:Y:S01]  /*2fc0*/  IMAD R105, R114.reuse, R61, R109 ;  /* 0x0000003d72697224 */ /* 0x040fe200078e026d */
[----:B------:R-:W3:Y:S01]  /*2fd0*/  LDS R56, [R72+0x3600] ;  /* 0x0036000048387984 */ /* 0x000ee20000000800 */
[-C--:B------:R-:W-:Y:S02]  /*2fe0*/  IMAD R112, R114, R57.reuse, R110 ;  /* 0x0000003972707224 */ /* 0x080fe400078e026e */
[C---:B----4-:R-:W-:Y:S02]  /*2ff0*/  IMAD R36, R32.reuse, R57, R108 ;  /* 0x0000003920247224 */ /* 0x050fe400078e026c */
[-C--:B------:R-:W-:Y:S01]  /*3000*/  IMAD R37, R32, R53.reuse, R34 ;  /* 0x0000003520257224 */ /* 0x080fe200078e0222 */
[----:B------:R-:W-:Y:S01]  /*3010*/  LDS R57, [R72+0x3800] ;  /* 0x0038000048397984 */ /* 0x000fe20000000800 */
[----:B------:R-:W-:-:S02]  /*3020*/  IMAD R111, R114, R53, R111 ;  /* 0x00000035726f7224 */ /* 0x000fc400078e026f */
[----:B------:R-:W-:Y:S02]  /*3030*/  IMAD R115, R114, R49, R115 ;  /* 0x0000003172737224 */ /* 0x000fe400078e0273 */
[C---:B------:R-:W-:Y:S02]  /*3040*/  IMAD R106, R32.reuse, R61, R113 ;  /* 0x0000003d206a7224 */ /* 0x040fe400078e0271 */
[----:B------:R-:W-:Y:S02]  /*3050*/  IMAD R104, R32, R49, R104 ;  /* 0x0000003120687224 */ /* 0x000fe400078e0268 */
[C---:B------:R-:W-:Y:S02]  /*3060*/  IMAD R40, R42.reuse, R61, R60 ;  /* 0x0000003d2a287224 */ /* 0x040fe400078e023c */
[C---:B------:R-:W-:Y:S01]  /*3070*/  IMAD R46, R42.reuse, R53, R46 ;  /* 0x000000352a2e7224 */ /* 0x040fe200078e022e */
[----:B------:R-:W-:Y:S01]  /*3080*/  LDS R61, [R75+0x3800] ;  /* 0x003800004b3d7984 */ /* 0x000fe20000000800 */
[----:B------:R-:W-:-:S02]  /*3090*/  IMAD R42, R42, R49, R116 ;  /* 0x000000312a2a7224 */ /* 0x000fc400078e0274 */
[----:B------:R-:W-:Y:S01]  /*30a0*/  IMAD R113, R35, R58, R112 ;  /* 0x0000003a23717224 */ /* 0x000fe200078e0270 */
[----:B------:R-:W-:Y:S01]  /*30b0*/  LDS R49, [R83+0x3800] ;  /* 0x0038000053317984 */ /* 0x000fe20000000800 */
[C---:B------:R-:W-:Y:S02]  /*30c0*/  IMAD R109, R43.reuse, R62, R38 ;  /* 0x0000003e2b6d7224 */ /* 0x040fe400078e0226 */
[C---:B------:R-:W-:Y:S02]  /*30d0*/  IMAD R108, R43.reuse, R58, R33 ;  /* 0x0000003a2b6c7224 */ /* 0x040fe400078e0221 */
[C---:B------:R-:W-:Y:S02]  /*30e0*/  IMAD R107, R43.reuse, R54, R107 ;  /* 0x000000362b6b7224 */ /* 0x040fe400078e026b */
[----:B------:R-:W-:Y:S02]  /*30f0*/  IMAD R110, R43, R50, R47 ;  /* 0x000000322b6e7224 */ /* 0x000fe400078e022f */
[----:B------:R-:W-:-:S02]  /*3100*/  IMAD R114, R35, R62, R105 ;  /* 0x0000003e23727224 */ /* 0x000fc400078e0269 */
[C---:B------:R-:W-:Y:S01]  /*3110*/  IMAD R111, R35.reuse, R54, R111 ;  /* 0x00000036236f7224 */ /* 0x040fe200078e026f */
[----:B------:R-:W-:Y:S01]  /*3120*/  LDS R105, [R73+0x3800] ;  /* 0x0038000049697984 */ /* 0x000fe20000000800 */
[----:B------:R-:W-:Y:S02]  /*3130*/  IMAD R112, R35, R50, R115 ;  /* 0x0000003223707224 */ /* 0x000fe400078e0273 */
[C---:B0-----:R-:W-:Y:S01]  /*3140*/  IMAD R106, R39.reuse, R62, R106 ;  /* 0x0000003e276a7224 */ /* 0x041fe200078e026a */
[----:B------:R-:W0:Y:S01]  /*3150*/  LDS.128 R32, [R81+0x70] ;  /* 0x0000700051207984 */ /* 0x000e220000000c00 */
[C---:B------:R-:W-:Y:S02]  /*3160*/  IMAD R60, R39.reuse, R58, R36 ;  /* 0x0000003a273c7224 */ /* 0x040fe400078e0224 */
[C---:B------:R-:W-:Y:S02]  /*3170*/  IMAD R53, R39.reuse, R54, R37 ;  /* 0x0000003627357224 */ /* 0x040fe400078e0225 */
[----:B------:R-:W-:-:S02]  /*3180*/  IMAD R104, R39, R50, R104 ;  /* 0x0000003227687224 */ /* 0x000fc400078e0268 */
[----:B------:R-:W4:Y:S01]  /*3190*/  LDS.128 R36, [R79+0x70] ;  /* 0x000070004f247984 */ /* 0x000f220000000c00 */
[C---:B-1----:R-:W-:Y:S02]  /*31a0*/  IMAD R62, R41.reuse, R62, R40 ;  /* 0x0000003e293e7224 */ /* 0x042fe400078e0228 */
[C---:B------:R-:W-:Y:S02]  /*31b0*/  IMAD R58, R41.reuse, R58, R45 ;  /* 0x0000003a293a7224 */ /* 0x040fe400078e022d */
[C---:B------:R-:W-:Y:S02]  /*31c0*/  IMAD R54, R41.reuse, R54, R46 ;  /* 0x0000003629367224 */ /* 0x040fe400078e022e */
[----:B------:R-:W-:Y:S02]  /*31d0*/  IMAD R50, R41, R50, R42 ;  /* 0x0000003229327224 */ /* 0x000fe400078e022a */
[----:B------:R-:W1:Y:S01]  /*31e0*/  LDS.128 R40, [R77+0x70] ;  /* 0x000070004d287984 */ /* 0x000e620000000c00 */
[----:B------:R-:W-:-:S02]  /*31f0*/  IMAD R109, R44, R63, R109 ;  /* 0x0000003f2c6d7224 */ /* 0x000fc400078e026d */
[C---:B------:R-:W-:Y:S02]  /*3200*/  IMAD R108, R44.reuse, R59, R108 ;  /* 0x0000003b2c6c7224 */ /* 0x040fe400078e026c */
[C---:B------:R-:W-:Y:S02]  /*3210*/  IMAD R107, R44.reuse, R55, R107 ;  /* 0x000000372c6b7224 */ /* 0x040fe400078e026b */
[----:B------:R-:W-:Y:S02]  /*3220*/  IMAD R110, R44, R51, R110 ;  /* 0x000000332c6e7224 */ /* 0x000fe400078e026e */
[----:B------:R-:W1:Y:S01]  /*3230*/  LDS.128 R44, [R74+0x70] ;  /* 0x000070004a2c7984 */ /* 0x000e620000000c00 */
[-C--:B-----5:R-:W-:Y:S02]  /*3240*/  IMAD R114, R52, R63.reuse, R114 ;  /* 0x0000003f34727224 */ /* 0x0a0fe400078e0272 */
[-C--:B--2---:R-:W-:Y:S02]  /*3250*/  IMAD R106, R48, R63.reuse, R106 ;  /* 0x0000003f306a7224 */ /* 0x084fe400078e026a */
[----:B---3--:R-:W-:-:S02]  /*3260*/  IMAD R115, R56, R63, R62 ;  /* 0x0000003f38737224 */ /* 0x008fc400078e023e */
[C---:B------:R-:W-:Y:S01]  /*3270*/  IMAD R113, R52.reuse, R59, R113 ;  /* 0x0000003b34717224 */ /* 0x040fe200078e0271 */
[----:B------:R-:W-:Y:S01]  /*3280*/  LDS R62, [R73+0x3a00] ;  /* 0x003a0000493e7984 */ /* 0x000fe20000000800 */
[C---:B------:R-:W-:Y:S02]  /*3290*/  IMAD R111, R52.reuse, R55, R111 ;  /* 0x00000037346f7224 */ /* 0x040fe400078e026f */
[----:B------:R-:W-:Y:S02]  /*32a0*/  IMAD R112, R52, R51, R112 ;  /* 0x0000003334707224 */ /* 0x000fe400078e0270 */
[C---:B------:R-:W-:Y:S01]  /*32b0*/  IMAD R60, R48.reuse, R59, R60 ;  /* 0x0000003b303c7224 */ /* 0x040fe200078e023c */
[----:B------:R-:W2:Y:S01]  /*32c0*/  LDS R52, [R83+0x3a00] ;  /* 0x003a000053347984 */ /* 0x000ea20000000800 */
[C---:B------:R-:W-:Y:S02]  /*32d0*/  IMAD R53, R48.reuse, R55, R53 ;  /* 0x0000003730357224 */ /* 0x040fe400078e0235 */
[----:B------:R-:W-:-:S02]  /*32e0*/  IMAD R104, R48, R51, R104 ;  /* 0x0000003330687224 */ /* 0x000fc400078e0268 */
[C---:B------:R-:W-:Y:S01]  /*32f0*/  IMAD R63, R56.reuse, R59, R58 ;  /* 0x0000003b383f7224 */ /* 0x040fe200078e023a */
[----:B------:R-:W3:Y:S01]  /*3300*/  LDS R48, [R75+0x3a00] ;  /* 0x003a00004b307984 */ /* 0x000ee20000000800 */
[----:B------:R-:W-:-:S03]  /*3310*/  IMAD R54, R56, R55, R54 ;  /* 0x0000003738367224 */ /* 0x000fc600078e0236 */
[----:B------:R-:W5:Y:S01]  /*3320*/  LDS R58, [R72+0x3a00] ;  /* 0x003a0000483a7984 */ /* 0x000f620000000800 */
[----:B------:R-:W-:Y:S02]  /*3330*/  IMAD R50, R56, R51, R50 ;  /* 0x0000003338327224 */ /* 0x000fe400078e0232 */
[C---:B0-----:R-:W-:Y:S01]  /*3340*/  IMAD R109, R32.reuse, R49, R109 ;  /* 0x00000031206d7224 */ /* 0x041fe200078e026d */
[----:B------:R-:W0:Y:S01]  /*3350*/  LDS R55, [R83+0x3c00] ;  /* 0x003c000053377984 */ /* 0x000e220000000800 */
[C---:B------:R-:W-:Y:S02]  /*3360*/  IMAD R114, R32.reuse, R61, R114 ;  /* 0x0000003d20727224 */ /* 0x040fe400078e0272 */
[----:B------:R-:W-:Y:S01]  /*3370*/  IMAD R106, R32, R105, R106 ;  /* 0x00000069206a7224 */ /* 0x000fe200078e026a */
[----:B------:R-:W0:Y:S01]  /*3380*/  LDS R51, [R75+0x3c00] ;  /* 0x003c00004b337984 */ /* 0x000e220000000800 */
[-C--:B----4-:R-:W-:Y:S02]  /*3390*/  IMAD R56, R36, R57.reuse, R63 ;  /* 0x0000003924387224 */ /* 0x090fe400078e023f */
[----:B------:R-:W-:Y:S01]  /*33a0*/  IMAD R32, R32, R57, R115 ;  /* 0x0000003920207224 */ /* 0x000fe200078e0273 */
[----:B------:R-:W4:Y:S01]  /*33b0*/  LDS R59, [R73+0x3c00] ;  /* 0x003c0000493b7984 */ /* 0x000f220000000800 */
[----:B-1----:R-:W-:-:S03]  /*33c0*/  IMAD R115, R49, R40, R107 ;  /* 0x0000002831737224 */ /* 0x002fc600078e026b */
[----:B------:R-:W1:Y:S01]  /*33d0*/  LDS R63, [R72+0x3c00] ;  /* 0x003c0000483f7984 */ /* 0x000e620000000800 */
[----:B------:R-:W-:Y:S02]  /*33e0*/  IMAD R108, R49, R36, R108 ;  /* 0x00000024316c7224 */ /* 0x000fe400078e026c */
[C---:B------:R-:W-:Y:S02]  /*33f0*/  IMAD R113, R36.reuse, R61, R113 ;  /* 0x0000003d24717224 */ /* 0x040fe400078e0271 */
[----:B------:R-:W-:Y:S02]  /*3400*/  IMAD R60, R36, R105, R60 ;  /* 0x00000069243c7224 */ /* 0x000fe400078e023c */
[C---:B------:R-:W-:Y:S01]  /*3410*/  IMAD R111, R40.reuse, R61, R111 ;  /* 0x0000003d286f7224 */ /* 0x040fe200078e026f */
[----:B------:R-:W1:Y:S01]  /*3420*/  LDS R36, [R83+0x3e00] ;  /* 0x003e000053247984 */ /* 0x000e620000000800 */
[C---:B------:R-:W-:Y:S02]  /*3430*/  IMAD R53, R40.reuse, R105, R53 ;  /* 0x0000006928357224 */ /* 0x040fe400078e0235 */
[----:B------:R-:W-:-:S02]  /*3440*/  IMAD R107, R40, R57, R54 ;  /* 0x00000039286b7224 */ /* 0x000fc400078e0236 */
[----:B------:R-:W-:Y:S01]  /*3450*/  IMAD R61, R44, R61, R112 ;  /* 0x0000003d2c3d7224 */ /* 0x000fe200078e0270 */
[----:B------:R-:W1:Y:S04]  /*3460*/  LDS R40, [R73+0x3e00] ;  /* 0x003e000049287984 */ /* 0x000e680000000800 */
[----:B------:R-:W1:Y:S04]  /*3470*/  LDS R54, [R75+0x3e00] ;  /* 0x003e00004b367984 */ /* 0x000e680000000800 */
[----:B------:R-:W1:Y:S01]  /*3480*/  LDS R112, [R72+0x3e00] ;  /* 0x003e000048707984 */ /* 0x000e620000000800 */
[----:B------:R-:W-:Y:S01]  /*3490*/  IADD3 R15, PT, PT, R15, 0x1, RZ ;  /* 0x000000010f0f7810 */ /* 0x000fe20007ffe0ff */
[----:B------:R-:W-:-:S03]  /*34a0*/  IMAD R110, R49, R44, R110 ;  /* 0x0000002c316e7224 */ /* 0x000fc600078e026e */
[----:B------:R-:W-:Y:S01]  /*34b0*/  ISETP.NE.AND P0, PT, R15, 0x10, PT ;  /* 0x000000100f00780c */ /* 0x000fe20003f05270 */
[C---:B------:R-:W-:Y:S02]  /*34c0*/  IMAD R104, R44.reuse, R105, R104 ;  /* 0x000000692c687224 */ /* 0x040fe400078e0268 */
[----:B------:R-:W-:Y:S02]  /*34d0*/  IMAD R50, R44, R57, R50 ;  /* 0x000000392c327224 */ /* 0x000fe400078e0232 */
[C---:B--2---:R-:W-:Y:S02]  /*34e0*/  IMAD R109, R52.reuse, R33, R109 ;  /* 0x00000021346d7224 */ /* 0x044fe400078e026d */
[C---:B------:R-:W-:Y:S02]  /*34f0*/  IMAD R108, R52.reuse, R37, R108 ;  /* 0x00000025346c7224 */ /* 0x040fe400078e026c */
[C---:B------:R-:W-:Y:S02]  /*3500*/  IMAD R44, R52.reuse, R41, R115 ;  /* 0x00000029342c7224 */ /* 0x040fe400078e0273 */
[----:B------:R-:W-:-:S02]  /*3510*/  IMAD R110, R52, R45, R110 ;  /* 0x0000002d346e7224 */ /* 0x000fc400078e026e */
[C---:B---3--:R-:W-:Y:S02]  /*3520*/  IMAD R114, R48.reuse, R33, R114 ;  /* 0x0000002130727224 */ /* 0x048fe400078e0272 */
[----:B------:R-:W-:Y:S02]  /*3530*/  IMAD R111, R48, R41, R111 ;  /* 0x00000029306f7224 */ /* 0x000fe400078e026f */
[C---:B------:R-:W-:Y:S02]  /*3540*/  IMAD R106, R62.reuse, R33, R106 ;  /* 0x000000213e6a7224 */ /* 0x040fe400078e026a */
[----:B------:R-:W-:Y:S02]  /*3550*/  IMAD R53, R62, R41, R53 ;  /* 0x000000293e357224 */ /* 0x000fe400078e0235 */
[-C--:B------:R-:W-:Y:S02]  /*3560*/  IMAD R113, R48, R37.reuse, R113 ;  /* 0x0000002530717224 */ /* 0x080fe400078e0271 */
[----:B------:R-:W-:-:S02]  /*3570*/  IMAD R60, R62, R37, R60 ;  /* 0x000000253e3c7224 */ /* 0x000fc400078e023c */
[C---:B-----5:R-:W-:Y:S02]  /*3580*/  IMAD R33, R58.reuse, R33, R32 ;  /* 0x000000213a217224 */ /* 0x060fe400078e0220 */
[C---:B------:R-:W-:Y:S02]  /*3590*/  IMAD R56, R58.reuse, R37, R56 ;  /* 0x000000253a387224 */ /* 0x040fe400078e0238 */
[----:B------:R-:W-:Y:S02]  /*35a0*/  IMAD R107, R58, R41, R107 ;  /* 0x000000293a6b7224 */ /* 0x000fe400078e026b */
[-C--:B------:R-:W-:Y:S02]  /*35b0*/  IMAD R61, R48, R45.reuse, R61 ;  /* 0x0000002d303d7224 */ /* 0x080fe400078e023d */
[-C--:B------:R-:W-:Y:S02]  /*35c0*/  IMAD R104, R62, R45.reuse, R104 ;  /* 0x0000002d3e687224 */ /* 0x080fe400078e0268 */
[----:B------:R-:W-:-:S02]  /*35d0*/  IMAD R50, R58, R45, R50 ;  /* 0x0000002d3a327224 */ /* 0x000fc400078e0232 */
[C---:B0-----:R-:W-:Y:S02]  /*35e0*/  IMAD R108, R55.reuse, R38, R108 ;  /* 0x00000026376c7224 */ /* 0x041fe400078e026c */
[C---:B------:R-:W-:Y:S02]  /*35f0*/  IMAD R44, R55.reuse, R42, R44 ;  /* 0x0000002a372c7224 */ /* 0x040fe400078e022c */
[----:B------:R-:W-:Y:S02]  /*3600*/  IMAD R110, R55, R46, R110 ;  /* 0x0000002e376e7224 */ /* 0x000fe400078e026e */
[----:B------:R-:W-:Y:S02]  /*3610*/  IMAD R32, R51, R42, R111 ;  /* 0x0000002a33207224 */ /* 0x000fe400078e026f */
[C---:B----4-:R-:W-:Y:S02]  /*3620*/  IMAD R106, R59.reuse, R34, R106 ;  /* 0x000000223b6a7224 */ /* 0x050fe400078e026a */
[----:B------:R-:W-:-:S02]  /*3630*/  IMAD R53, R59, R42, R53 ;  /* 0x0000002a3b357224 */ /* 0x000fc400078e0235 */
[----:B------:R-:W-:Y:S02]  /*3640*/  IMAD R109, R55, R34, R109 ;  /* 0x00000022376d7224 */ /* 0x000fe400078e026d */
[-C--:B------:R-:W-:Y:S02]  /*3650*/  IMAD R113, R51, R38.reuse, R113 ;  /* 0x0000002633717224 */ /* 0x080fe400078e0271 */
[----:B------:R-:W-:Y:S02]  /*3660*/  IMAD R60, R59, R38, R60 ;  /* 0x000000263b3c7224 */ /* 0x000fe400078e023c */
[C---:B-1----:R-:W-:Y:S02]  /*3670*/  IMAD R33, R63.reuse, R34, R33 ;  /* 0x000000223f217224 */ /* 0x042fe400078e0221 */
[C---:B------:R-:W-:Y:S02]  /*3680*/  IMAD R56, R63.reuse, R38, R56 ;  /* 0x000000263f387224 */ /* 0x040fe400078e0238 */
[----:B------:R-:W-:-:S02]  /*3690*/  IMAD R42, R63, R42, R107 ;  /* 0x0000002a3f2a7224 */ /* 0x000fc400078e026b */
[C---:B------:R-:W-:Y:S02]  /*36a0*/  IMAD R114, R51.reuse, R34, R114 ;  /* 0x0000002233727224 */ /* 0x040fe400078e0272 */
[-C--:B------:R-:W-:Y:S02]  /*36b0*/  IMAD R61, R51, R46.reuse, R61 ;  /* 0x0000002e333d7224 */ /* 0x080fe400078e023d */
[-C--:B------:R-:W-:Y:S02]  /*36c0*/  IMAD R59, R59, R46.reuse, R104 ;  /* 0x0000002e3b3b7224 */ /* 0x080fe400078e0268 */
[----:B------:R-:W-:Y:S02]  /*36d0*/  IMAD R50, R63, R46, R50 ;  /* 0x0000002e3f327224 */ /* 0x000fe400078e0232 */
[C---:B------:R-:W-:Y:S02]  /*36e0*/  IMAD R105, R36.reuse, R39, R108 ;  /* 0x0000002724697224 */ /* 0x040fe400078e026c */
[----:B------:R-:W-:-:S02]  /*36f0*/  IMAD R117, R36, R47, R110 ;  /* 0x0000002f24757224 */ /* 0x000fc400078e026e */
[-C--:B------:R-:W-:Y:S01]  /*3700*/  IMAD R123, R40, R35.reuse, R106 ;  /* 0x00000023287b7224 */ /* 0x080fe200078e026a */
[----:B------:R-:W-:Y:S01]  /*3710*/  IADD3 R23, PT, PT, R23, 0x20, RZ ;  /* 0x0000002017177810 */ /* 0x000fe20007ffe0ff */
[----:B------:R-:W-:Y:S01]  /*3720*/  IMAD R104, R36, R35, R109 ;  /* 0x0000002324687224 */ /* 0x000fe200078e026d */
[----:B------:R-:W-:Y:S01]  /*3730*/  IADD3 R21, PT, PT, R21, 0x20, RZ ;  /* 0x0000002015157810 */ /* 0x000fe20007ffe0ff */
[----:B------:R-:W-:Y:S01]  /*3740*/  IMAD R107, R54, R39, R113 ;  /* 0x00000027366b7224 */ /* 0x000fe200078e0271 */
[----:B------:R-:W-:Y:S01]  /*3750*/  IADD3 R17, PT, PT, R17, 0x20, RZ ;  /* 0x0000002011117810 */ /* 0x000fe20007ffe0ff */
[C---:B------:R-:W-:Y:S01]  /*3760*/  IMAD R106, R112.reuse, R35, R33 ;  /* 0x00000023706a7224 */ /* 0x040fe200078e0221 */
[----:B------:R-:W-:Y:S01]  /*3770*/  IADD3 R19, PT, PT, R19, 0x20, RZ ;  /* 0x0000002013137810 */ /* 0x000fe20007ffe0ff */
[C---:B------:R-:W-:Y:S01]  /*3780*/  IMAD R108, R112.reuse, R39, R56 ;  /* 0x00000027706c7224 */ /* 0x040fe200078e0238 */
[C---:B------:R-:W-:Y:S01]  /*3790*/  LEA R26, R29.reuse, R26, 0x5 ;  /* 0x0000001a1d1a7211 */ /* 0x040fe200078e28ff */
[-C--:B------:R-:W-:Y:S01]  /*37a0*/  IMAD R110, R112, R43.reuse, R42 ;  /* 0x0000002b706e7224 */ /* 0x080fe200078e022a */
[C---:B------:R-:W-:Y:S01]  /*37b0*/  LEA R24, R29.reuse, R24, 0x5 ;  /* 0x000000181d187211 */ /* 0x040fe200078e28ff */
[----:B------:R-:W-:Y:S01]  /*37c0*/  IMAD R111, R36, R43, R44 ;  /* 0x0000002b246f7224 */ /* 0x000fe200078e022c */
[C---:B------:R-:W-:Y:S01]  /*37d0*/  LEA R22, R29.reuse, R22, 0x5 ;  /* 0x000000161d167211 */ /* 0x040fe200078e28ff */
[C---:B------:R-:W-:Y:S01]  /*37e0*/  IMAD R125, R54.reuse, R35, R114 ;  /* 0x00000023367d7224 */ /* 0x040fe200078e0272 */
[C---:B------:R-:W-:Y:S01]  /*37f0*/  LEA R20, R29.reuse, R20, 0x5 ;  /* 0x000000141d147211 */ /* 0x040fe200078e28ff */
[C---:B------:R-:W-:Y:S01]  /*3800*/  IMAD R113, R54.reuse, R43, R32 ;  /* 0x0000002b36717224 */ /* 0x040fe200078e0220 */
[C---:B------:R-:W-:Y:S01]  /*3810*/  LEA R18, R29.reuse, R18, 0x5 ;  /* 0x000000121d127211 */ /* 0x040fe200078e28ff */
[----:B------:R-:W-:Y:S01]  /*3820*/  IMAD R119, R54, R47, R61 ;  /* 0x0000002f36777224 */ /* 0x000fe200078e023d */
[C---:B------:R-:W-:Y:S01]  /*3830*/  LEA R16, R29.reuse, R16, 0x5 ;  /* 0x000000101d107211 */ /* 0x040fe200078e28ff */
[C---:B------:R-:W-:Y:S01]  /*3840*/  IMAD R109, R40.reuse, R39, R60 ;  /* 0x00000027286d7224 */ /* 0x040fe200078e023c */
[C---:B------:R-:W-:Y:S01]  /*3850*/  LEA R30, R29.reuse, R30, 0x5 ;  /* 0x0000001e1d1e7211 */ /* 0x040fe200078e28ff */
[C---:B------:R-:W-:Y:S01]  /*3860*/  IMAD R115, R40.reuse, R43, R53 ;  /* 0x0000002b28737224 */ /* 0x040fe200078e0235 */
[----:B------:R-:W-:Y:S01]  /*3870*/  LEA R64, R29, R64, 0x5 ;  /* 0x000000401d407211 */ /* 0x000fe200078e28ff */
[----:B------:R-:W-:-:S02]  /*3880*/  IMAD R121, R40, R47, R59 ;  /* 0x0000002f28797224 */ /* 0x000fc400078e023b */
[----:B------:R-:W-:Y:S01]  /*3890*/  IMAD R112, R112, R47, R50 ;  /* 0x0000002f70707224 */ /* 0x000fe200078e0232 */
[----:B------:R-:W-:Y:S06]  /*38a0*/  BAR.SYNC.DEFER_BLOCKING 0x0 ;  /* 0x0000000000007b1d */ /* 0x000fec0000010000 */
[----:B------:R-:W-:Y:S05]  /*38b0*/  @P0 BRA `(.L_x_11) ;  /* 0xffffffd000a00947 */ /* 0x000fea000383ffff */
[----:B------:R-:W0:Y:S01]  /*38c0*/  LDC.64 R16, c[0x0][0x390] ;  /* 0x0000e400ff107b82 */ /* 0x000e220000000a00 */
[----:B------:R-:W-:Y:S01]  /*38d0*/  IADD3 R15, PT, PT, R99, R14, RZ ;  /* 0x0000000e630f7210 */ /* 0x000fe20007ffe0ff */
[----:B------:R-:W-:-:S03]  /*38e0*/  IMAD R13, R13, R29, R4 ;  /* 0x0000001d0d0d7224 */ /* 0x000fc600078e0204 */
[C---:B------:R-:W-:Y:S01]  /*38f0*/  IADD3 R19, PT, PT, R15.reuse, R2, RZ ;  /* 0x000000020f137210 */ /* 0x040fe20007ffe0ff */
[----:B------:R-:W-:-:S03]  /*3900*/  IMAD R15, R15, R29, R4 ;  /* 0x0000001d0f0f7224 */ /* 0x000fc600078e0204 */
[C---:B------:R-:W-:Y:S01]  /*3910*/  IADD3 R14, PT, PT, R19.reuse, R2, RZ ;  /* 0x00000002130e7210 */ /* 0x040fe20007ffe0ff */
[----:B------:R-:W-:Y:S01]  /*3920*/  IMAD R35, R19, R29, R4 ;  /* 0x0000001d13237224 */ /* 0x000fe200078e0204 */
[----:B------:R-:W-:-:S03]  /*3930*/  IADD3 R37, PT, PT, R15, R0, RZ ;  /* 0x000000000f257210 */ /* 0x000fc60007ffe0ff */
[----:B------:R-:W-:Y:S02]  /*3940*/  IMAD R29, R14, R29, R4 ;  /* 0x0000001d0e1d7224 */ /* 0x000fe400078e0204 */
[C---:B0-----:R-:W-:Y:S01]  /*3950*/  IMAD.WIDE.U32 R32, R13.reuse, 0x4, R16 ;  /* 0x000000040d207825 */ /* 0x041fe200078e0010 */
[----:B------:R-:W-:-:S03]  /*3960*/  IADD3 R13, PT, PT, R13, R0, RZ ;  /* 0x000000000d0d7210 */ /* 0x000fc60007ffe0ff */
[--C-:B------:R-:W-:Y:S01]  /*3970*/  IMAD.WIDE.U32 R20, R15, 0x4, R16.reuse ;  /* 0x000000040f147825 */ /* 0x100fe200078e0010 */
[----:B------:R0:W-:Y:S03]  /*3980*/  STG.E desc[UR6][R32.64], R104 ;  /* 0x0000006820007986 */ /* 0x0001e6000c101906 */
[C-C-:B------:R-:W-:Y:S01]  /*3990*/  IMAD.WIDE.U32 R18, R35.reuse, 0x4, R16.reuse ;  /* 0x0000000423127825 */ /* 0x140fe200078e0010 */
[-C--:B------:R-:W-:Y:S01]  /*39a0*/  IADD3 R35, PT, PT, R35, R0.reuse, RZ ;  /* 0x0000000023237210 */ /* 0x080fe20007ffe0ff */
[----:B------:R-:W-:Y:S02]  /*39b0*/  STG.E desc[UR6][R20.64], R105 ;  /* 0x0000006914007986 */ /* 0x000fe4000c101906 */
[C-C-:B------:R-:W-:Y:S01]  /*39c0*/  IMAD.WIDE.U32 R22, R13.reuse, 0x4, R16.reuse ;  /* 0x000000040d167825 */ /* 0x140fe200078e0010 */
[-C--:B------:R-:W-:Y:S01]  /*39d0*/  IADD3 R13, PT, PT, R13, R0.reuse, RZ ;  /* 0x000000000d0d7210 */ /* 0x080fe20007ffe0ff */
[----:B------:R1:W-:Y:S02]  /*39e0*/  STG.E desc[UR6][R18.64], R111 ;  /* 0x0000006f12007986 */ /* 0x0003e4000c101906 */
[C---:B------:R-:W-:Y:S01]  /*39f0*/  IMAD.WIDE.U32 R14, R29.reuse, 0x4, R16 ;  /* 0x000000041d0e7825 */ /* 0x040fe200078e0010 */
[----:B------:R-:W-:-:S02]  /*3a00*/  IADD3 R29, PT, PT, R29, R0, RZ ;  /* 0x000000001d1d7210 */ /* 0x000fc40007ffe0ff */
[CC--:B0-----:R-:W-:Y:S01]  /*3a10*/  IADD3 R33, PT, PT, R37.reuse, R0.reuse, RZ ;  /* 0x0000000025217210 */ /* 0x0c1fe20007ffe0ff */
[--C-:B------:R-:W-:Y:S01]  /*3a20*/  IMAD.WIDE.U32 R38, R37, 0x4, R16.reuse ;  /* 0x0000000425267825 */ /* 0x100fe200078e0010 */
[----:B------:R0:W-:Y:S01]  /*3a30*/  STG.E desc[UR6][R14.64], R117 ;  /* 0x000000750e007986 */ /* 0x0001e2000c101906 */
[CC--:B------:R-:W-:Y:S02]  /*3a40*/  IADD3 R43, PT, PT, R13.reuse, R0.reuse, RZ ;  /* 0x000000000d2b7210 */ /* 0x0c0fe40007ffe0ff */
[--C-:B------:R-:W-:Y:S01]  /*3a50*/  IMAD.WIDE.U32 R36, R13, 0x4, R16.reuse ;  /* 0x000000040d247825 */ /* 0x100fe200078e0010 */
[----:B------:R2:W-:Y:S01]  /*3a60*/  STG.E desc[UR6][R22.64], R125 ;  /* 0x0000007d16007986 */ /* 0x0005e2000c101906 */
[CC--:B------:R-:W-:Y:S02]  /*3a70*/  IADD3 R13, PT, PT, R35.reuse, R0.reuse, RZ ;  /* 0x00000000230d7210 */ /* 0x0c0fe40007ffe0ff */
[----:B------:R-:W-:Y:S01]  /*3a80*/  IMAD.WIDE.U32 R40, R35, 0x4, R16 ;  /* 0x0000000423287825 */ /* 0x000fe200078e0010 */
[----:B------:R3:W-:Y:S01]  /*3a90*/  STG.E desc[UR6][R38.64], R107 ;  /* 0x0000006b26007986 */ /* 0x0007e2000c101906 */
[----:B-1----:R-:W-:-:S02]  /*3aa0*/  IADD3 R19, PT, PT, R33, R0, RZ ;  /* 0x0000000021137210 */ /* 0x002fc40007ffe0ff */
[--C-:B------:R-:W-:Y:S01]  /*3ab0*/  IMAD.WIDE.U32 R34, R33, 0x4, R16.reuse ;  /* 0x0000000421227825 */ /* 0x100fe200078e0010 */
[CC--:B0-----:R-:W-:Y:S01]  /*3ac0*/  IADD3 R15, PT, PT, R13.reuse, R0.reuse, RZ ;  /* 0x000000000d0f7210 */ /* 0x0c1fe20007ffe0ff */
[----:B------:R0:W-:Y:S02]  /*3ad0*/  STG.E desc[UR6][R40.64], R113 ;  /* 0x0000007128007986 */ /* 0x0001e4000c101906 */
[----:B------:R-:W-:Y:S01]  /*3ae0*/  IMAD.WIDE.U32 R32, R13, 0x4, R16 ;  /* 0x000000040d207825 */ /* 0x000fe200078e0010 */
[----:B--2---:R-:W-:-:S03]  /*3af0*/  IADD3 R23, PT, PT, R29, R0, RZ ;  /* 0x000000001d177210 */ /* 0x004fc60007ffe0ff */
[----:B------:R-:W-:-:S04]  /*3b00*/  IMAD.WIDE.U32 R20, R43, 0x4, R16 ;  /* 0x000000042b147825 */ /* 0x000fc800078e0010 */
[----:B---3--:R-:W-:Y:S01]  /*3b10*/  IMAD.WIDE.U32 R38, R29, 0x4, R16 ;  /* 0x000000041d267825 */ /* 0x008fe200078e0010 */
[----:B------:R-:W-:-:S03]  /*3b20*/  IADD3 R29, PT, PT, R23, R0, RZ ;  /* 0x00000000171d7210 */ /* 0x000fc60007ffe0ff */
[--C-:B------:R-:W-:Y:S01]  /*3b30*/  IMAD.WIDE.U32 R22, R23, 0x4, R16.reuse ;  /* 0x0000000417167825 */ /* 0x100fe200078e0010 */
[----:B------:R0:W-:Y:S03]  /*3b40*/  STG.E desc[UR6][R38.64], R119 ;  /* 0x0000007726007986 */ /* 0x0001e6000c101906 */
[--C-:B------:R-:W-:Y:S01]  /*3b50*/  IMAD.WIDE.U32 R18, R19, 0x4, R16.reuse ;  /* 0x0000000413127825 */ /* 0x100fe200078e0010 */
[----:B------:R0:W-:Y:S03]  /*3b60*/  STG.E desc[UR6][R36.64], R123 ;  /* 0x0000007b24007986 */ /* 0x0001e6000c101906 */
[--C-:B------:R-:W-:Y:S01]  /*3b70*/  IMAD.WIDE.U32 R14, R15, 0x4, R16.reuse ;  /* 0x000000040f0e7825 */ /* 0x100fe200078e0010 */
[----:B------:R0:W-:Y:S03]  /*3b80*/  STG.E desc[UR6][R34.64], R109 ;  /* 0x0000006d22007986 */ /* 0x0001e6000c101906 */
[----:B------:R-:W-:Y:S01]  /*3b90*/  IMAD.WIDE.U32 R16, R29, 0x4, R16 ;  /* 0x000000041d107825 */ /* 0x000fe200078e0010 */
[----:B------:R0:W-:Y:S04]  /*3ba0*/  STG.E desc[UR6][R32.64], R115 ;  /* 0x0000007320007986 */ /* 0x0001e8000c101906 */
[----:B------:R0:W-:Y:S04]  /*3bb0*/  STG.E desc[UR6][R22.64], R121 ;  /* 0x0000007916007986 */ /* 0x0001e8000c101906 */
[----:B------:R0:W-:Y:S04]  /*3bc0*/  STG.E desc[UR6][R20.64], R106 ;  /* 0x0000006a14007986 */ /* 0x0001e8000c101906 */
[----:B------:R0:W-:Y:S04]  /*3bd0*/  STG.E desc[UR6][R18.64], R108 ;  /* 0x0000006c12007986 */ /* 0x0001e8000c101906 */
[----:B------:R0:W-:Y:S04]  /*3be0*/  STG.E desc[UR6][R14.64], R110 ;  /* 0x0000006e0e007986 */ /* 0x0001e8000c101906 */
[----:B------:R0:W-:Y:S02]  /*3bf0*/  STG.E desc[UR6][R16.64], R112 ;  /* 0x0000007010007986 */ /* 0x0001e4000c101906 */
.L_x_10:
[----:B0-----:R-:W-:Y:S01]  /*3c00*/  IMAD R15, R102, R25, R102 ;  /* 0x00000019660f7224 */ /* 0x001fe200078e0266 */
[----:B------:R-:W-:-:S04]  /*3c10*/  IADD3 R25, PT, PT, R25, 0x1, RZ ;  /* 0x0000000119197810 */ /* 0x000fc80007ffe0ff */
[----:B------:R-:W-:-:S13]  /*3c20*/  ISETP.GE.U32.AND P0, PT, R15, R28, PT ;  /* 0x0000001c0f00720c */ /* 0x000fda0003f06070 */
[----:B------:R-:W-:Y:S05]  /*3c30*/  @!P0 BRA `(.L_x_12) ;  /* 0xffffffcc00348947 */ /* 0x000fea000383ffff */
[----:B------:R-:W-:Y:S05]  /*3c40*/  BSYNC.RECONVERGENT B0 ;  /* 0x0000000000007941 */ /* 0x000fea0003800200 */
.L_x_9:
        /* <DEDUP_REMOVED lines=8> */
.L_x_14:
        /* <DEDUP_REMOVED lines=11> */
.L_x_41:


//--------------------- .text._Z16coalesced_matmulPKiS0_Piiii --------------------------
	.section	.text._Z16coalesced_matmulPKiS0_Piiii,"ax",@progbits
	.align	128
        .global         _Z16coalesced_matmulPKiS0_Piiii
        .type           _Z16coalesced_matmulPKiS0_Piiii,@function
        .size           _Z16coalesced_matmulPKiS0_Piiii,(.L_x_42 - _Z16coalesced_matmulPKiS0_Piiii)
        .other          _Z16coalesced_matmulPKiS0_Piiii,@"STO_CUDA_ENTRY STV_DEFAULT"
_Z16coalesced_matmulPKiS0_Piiii:
.text._Z16coalesced_matmulPKiS0_Piiii:
[----:B------:R-:W-:Y:S01]  /*0000*/  LDC R1, c[0x0][0x37c] ;  /* 0x0000df00ff017b82 */ /* 0x000fe20000000800 */
[----:B------:R-:W0:Y:S02]  /*0010*/  LDCU UR4, c[0x0][0x39c] ;  /* 0x00007380ff0477ac */ /* 0x000e240008000800 */
[----:B0-----:R-:W-:-:S13]  /*0020*/  ISETP.NE.AND P0, PT, RZ, UR4, PT ;  /* 0x00000004ff007c0c */ /* 0x001fda000bf05270 */
[----:B------:R-:W-:Y:S05]  /*0030*/  @!P0 EXIT ;  /* 0x000000000000894d */ /* 0x000fea0003800000 */
[----:B------:R-:W0:Y:S01]  /*0040*/  LDCU UR5, c[0x0][0x398] ;  /* 0x00007300ff0577ac */ /* 0x000e220008000800 */
[----:B------:R-:W1:Y:S01]  /*0050*/  S2R R0, SR_CTAID.X ;  /* 0x0000000000007919 */ /* 0x000e620000002500 */
[----:B------:R-:W2:Y:S01]  /*0060*/  LDCU UR7, c[0x0][0x370] ;  /* 0x00006e00ff0777ac */ /* 0x000ea20008000800 */
[----:B------:R-:W3:Y:S01]  /*0070*/  S2R R3, SR_TID.X ;  /* 0x0000000000037919 */ /* 0x000ee20000002100 */
[----:B------:R-:W4:Y:S01]  /*0080*/  LDCU UR4, c[0x0][0x360] ;  /* 0x00006c00ff0477ac */ /* 0x000f220008000800 */
[----:B------:R-:W1:Y:S01]  /*0090*/  S2R R16, SR_CTAID.Y ;  /* 0x0000000000107919 */ /* 0x000e620000002600 */
[----:B------:R-:W1:Y:S01]  /*00a0*/  LDCU UR8, c[0x0][0x374] ;  /* 0x00006e80ff0877ac */ /* 0x000e620008000800 */
[----:B------:R-:W1:Y:S01]  /*00b0*/  S2R R5, SR_TID.Y ;  /* 0x0000000000057919 */ /* 0x000e620000002200 */
[----:B0-----:R-:W-:Y:S01]  /*00c0*/  ISETP.NE.AND P0, PT, RZ, UR5, PT ;  /* 0x00000005ff007c0c */ /* 0x001fe2000bf05270 */
[----:B------:R-:W0:-:S12]  /*00d0*/  LDCU UR5, c[0x0][0x364] ;  /* 0x00006c80ff0577ac */ /* 0x000e180008000800 */
[----:B012-4-:R-:W-:Y:S05]  /*00e0*/  @!P0 EXIT ;  /* 0x000000000000894d */ /* 0x017fea0003800000 */
[----:B------:R-:W0:Y:S01]  /*00f0*/  LDCU UR9, c[0x0][0x3a0] ;  /* 0x00007400ff0977ac */ /* 0x000e220008000800 */
[----:B---3--:R-:W-:Y:S02]  /*0100*/  IMAD R0, R0, UR4, R3 ;  /* 0x0000000400007c24 */ /* 0x008fe4000f8e0203 */
[----:B------:R-:W-:Y:S01]  /*0110*/  IMAD R16, R16, UR5, R5 ;  /* 0x0000000510107c24 */ /* 0x000fe2000f8e0205 */
[----:B------:R-:W1:Y:S01]  /*0120*/  LDCU.64 UR10, c[0x0][0x358] ;  /* 0x00006b00ff0a77ac */ /* 0x000e620008000a00 */
[----:B------:R-:W-:Y:S02]  /*0130*/  UIMAD UR8, UR8, UR5, URZ ;  /* 0x00000005080872a4 */ /* 0x000fe4000f8e02ff */
[----:B------:R-:W-:Y:S02]  /*0140*/  UIMAD UR7, UR7, UR4, URZ ;  /* 0x00000004070772a4 */ /* 0x000fe4000f8e02ff */
[----:B0-----:R-:W-:-:S09]  /*0150*/  UISETP.GT.AND UP0, UPT, UR9, URZ, UPT ;  /* 0x000000ff0900728c */ /* 0x001fd2000bf04270 */
[----:B-1----:R-:W-:Y:S05]  /*0160*/  BRA.U UP0, `(.L_x_15) ;  /* 0x0000000100587547 */ /* 0x002fea000b800000 */
[----:B------:R-:W-:Y:S01]  /*0170*/  UMOV UR4, URZ ;  /* 0x000000ff00047c82 */ /* 0x000fe20008000000 */
[----:B------:R-:W-:-:S05]  /*0180*/  UMOV UR5, URZ ;  /* 0x000000ff00057c82 */ /* 0x000fca0008000000 */
.L_x_17:
[----:B------:R-:W-:Y:S01]  /*0190*/  IADD3 R4, PT, PT, R0, UR4, RZ ;  /* 0x0000000400047c10 */ /* 0x000fe2000fffe0ff */
[----:B------:R-:W0:Y:S01]  /*01a0*/  LDCU.64 UR12, c[0x0][0x398] ;  /* 0x00007300ff0c77ac */ /* 0x000e220008000a00 */
[----:B------:R-:W-:Y:S01]  /*01b0*/  UMOV UR4, URZ ;  /* 0x000000ff00047c82 */ /* 0x000fe20008000000 */
[----:B-1----:R-:W-:-:S05]  /*01c0*/  UMOV UR6, URZ ;  /* 0x000000ff00067c82 */ /* 0x002fca0008000000 */
.L_x_16:
[----:B------:R-:W-:Y:S01]  /*01d0*/  IADD3 R5, PT, PT, R16, UR4, RZ ;  /* 0x0000000410057c10 */ /* 0x000fe2000fffe0ff */
[----:B------:R-:W-:Y:S02]  /*01e0*/  UIMAD UR4, UR8, UR6, UR8 ;  /* 0x00000006080472a4 */ /* 0x000fe4000f8e0208 */
[----:B------:R-:W-:Y:S01]  /*01f0*/  UIADD3 UR6, UPT, UPT, UR6, 0x1, URZ ;  /* 0x0000000106067890 */ /* 0x000fe2000fffe0ff */
[----:B0-----:R-:W-:Y:S01]  /*0200*/  ISETP.GE.AND P0, PT, R5, UR12, PT ;  /* 0x0000000c05007c0c */ /* 0x001fe2000bf06270 */
[----:B------:R-:W-:-:S03]  /*0210*/  UISETP.GE.U32.AND UP0, UPT, UR4, UR12, UPT ;  /* 0x0000000c0400728c */ /* 0x000fc6000bf06070 */
[----:B------:R-:W-:-:S13]  /*0220*/  ISETP.GE.OR P0, PT, R4, UR13, P0 ;  /* 0x0000000d04007c0c */ /* 0x000fda0008706670 */
[----:B-1----:R-:W0:Y:S01]  /*0230*/  @!P0 LDC.64 R2, c[0x0][0x390] ;  /* 0x0000e400ff028b82 */ /* 0x002e220000000a00 */
[----:B------:R-:W-:-:S04]  /*0240*/  @!P0 IMAD R5, R5, UR13, R4 ;  /* 0x0000000d05058c24 */ /* 0x000fc8000f8e0204 */
[----:B0-----:R-:W-:-:S05]  /*0250*/  @!P0 IMAD.WIDE R2, R5, 0x4, R2 ;  /* 0x0000000405028825 */ /* 0x001fca00078e0202 */
[----:B------:R1:W-:Y:S01]  /*0260*/  @!P0 STG.E desc[UR10][R2.64], RZ ;  /* 0x000000ff02008986 */ /* 0x0003e2000c10190a */
[----:B------:R-:W-:Y:S05]  /*0270*/  BRA.U !UP0, `(.L_x_16) ;  /* 0xfffffffd08d47547 */ /* 0x000fea000b83ffff */
[----:B------:R-:W-:Y:S02]  /*0280*/  UIMAD UR4, UR7, UR5, UR7 ;  /* 0x00000005070472a4 */ /* 0x000fe4000f8e0207 */
[----:B------:R-:W-:Y:S02]  /*0290*/  UIADD3 UR5, UPT, UPT, UR5, 0x1, URZ ;  /* 0x0000000105057890 */ /* 0x000fe4000fffe0ff */
[----:B------:R-:W-:-:S09]  /*02a0*/  UISETP.GE.U32.AND UP0, UPT, UR4, UR13, UPT ;  /* 0x0000000d0400728c */ /* 0x000fd2000bf06070 */
[----:B------:R-:W-:Y:S05]  /*02b0*/  BRA.U !UP0, `(.L_x_17) ;  /* 0xfffffffd08b47547 */ /* 0x000fea000b83ffff */
[----:B------:R-:W-:Y:S05]  /*02c0*/  EXIT ;  /* 0x000000000000794d */ /* 0x000fea0003800000 */
.L_x_15:
[----:B------:R-:W-:Y:S01]  /*02d0*/  ULOP3.LUT UR9, UR9, 0x7, URZ, 0xc0, !UPT ;  /* 0x0000000709097892 */ /* 0x000fe2000f8ec0ff */
[----:B------:R-:W-:Y:S01]  /*02e0*/  UMOV UR4, URZ ;  /* 0x000000ff00047c82 */ /* 0x000fe20008000000 */
[----:B------:R-:W-:-:S10]  /*02f0*/  UMOV UR5, URZ ;  /* 0x000000ff00057c82 */ /* 0x000fd40008000000 */
.L_x_25:
[----:B------:R-:W-:Y:S01]  /*0300*/  IADD3 R18, PT, PT, R0, UR4, RZ ;  /* 0x0000000400127c10 */ /* 0x000fe2000fffe0ff */
[----:B------:R-:W-:Y:S01]  /*0310*/  UMOV UR4, URZ ;  /* 0x000000ff00047c82 */ /* 0x000fe20008000000 */
[----:B0-----:R-:W-:-:S05]  /*0320*/  UMOV UR6, URZ ;  /* 0x000000ff00067c82 */ /* 0x001fca0008000000 */
.L_x_24:
[----:B0-----:R-:W0:Y:S01]  /*0330*/  LDC.64 R2, c[0x0][0x398] ;  /* 0x0000e600ff027b82 */ /* 0x001e220000000a00 */
[----:B------:R-:W-:Y:S01]  /*0340*/  IADD3 R17, PT, PT, R16, UR4, RZ ;  /* 0x0000000410117c10 */ /* 0x000fe2000fffe0ff */
[----:B------:R-:W-:Y:S03]  /*0350*/  BSSY.RECONVERGENT B0, `(.L_x_18) ;  /* 0x0000072000007945 */ /* 0x000fe60003800200 */
[----:B0-----:R-:W-:-:S04]  /*0360*/  ISETP.GE.AND P0, PT, R17, R2, PT ;  /* 0x000000021100720c */ /* 0x001fc80003f06270 */
[----:B------:R-:W-:-:S13]  /*0370*/  ISETP.LT.AND P0, PT, R18, R3, !P0 ;  /* 0x000000031200720c */ /* 0x000fda0004701270 */
[----:B------:R-:W-:Y:S05]  /*0380*/  @!P0 BRA `(.L_x_19) ;  /* 0x0000000400b88947 */ /* 0x000fea0003800000 */
[----:B------:R-:W0:Y:S01]  /*0390*/  LDC R20, c[0x0][0x3a0] ;  /* 0x0000e800ff147b82 */ /* 0x000e220000000800 */
[----:B------:R-:W-:Y:S01]  /*03a0*/  HFMA2 R21, -RZ, RZ, 0, 0 ;  /* 0x00000000ff157431 */ /* 0x000fe200000001ff */
[----:B------:R-:W-:Y:S02]  /*03b0*/  MOV R25, RZ ;  /* 0x000000ff00197202 */ /* 0x000fe40000000f00 */
[----:B0-----:R-:W-:Y:S01]  /*03c0*/  ISETP.GE.U32.AND P0, PT, R20, 0x8, PT ;  /* 0x000000081400780c */ /* 0x001fe20003f06070 */
[----:B------:R-:W-:-:S12]  /*03d0*/  IMAD R19, R17, R20, RZ ;  /* 0x0000001411137224 */ /* 0x000fd800078e02ff */
[----:B------:R-:W-:Y:S05]  /*03e0*/  @!P0 BRA `(.L_x_20) ;  /* 0x0000000000b48947 */ /* 0x000fea0003800000 */
[----:B------:R-:W-:Y:S02]  /*03f0*/  LOP3.LUT R21, R20, 0x7ffffff8, RZ, 0xc0, !PT ;  /* 0x7ffffff814157812 */ /* 0x000fe400078ec0ff */
[----:B------:R-:W-:Y:S02]  /*0400*/  MOV R25, RZ ;  /* 0x000000ff00197202 */ /* 0x000fe40000000f00 */
[----:B------:R-:W-:Y:S02]  /*0410*/  MOV R23, R19 ;  /* 0x0000001300177202 */ /* 0x000fe40000000f00 */
[----:B------:R-:W-:Y:S02]  /*0420*/  MOV R22, R18 ;  /* 0x0000001200167202 */ /* 0x000fe40000000f00 */
[----:B------:R-:W-:-:S07]  /*0430*/  IADD3 R24, PT, PT, -R21, RZ, RZ ;  /* 0x000000ff15187210 */ /* 0x000fce0007ffe1ff */
.L_x_21:
[----:B------:R-:W0:Y:S08]  /*0440*/  LDC.64 R14, c[0x0][0x388] ;  /* 0x0000e200ff0e7b82 */ /* 0x000e300000000a00 */
[----:B------:R-:W1:Y:S01]  /*0450*/  LDC.64 R4, c[0x0][0x380] ;  /* 0x0000e000ff047b82 */ /* 0x000e620000000a00 */
[----:B0-----:R-:W-:-:S05]  /*0460*/  IMAD.WIDE R14, R22, 0x4, R14 ;  /* 0x00000004160e7825 */ /* 0x001fca00078e020e */
[----:B------:R0:W2:Y:S01]  /*0470*/  LDG.E R29, desc[UR10][R14.64] ;  /* 0x0000000a0e1d7981 */ /* 0x0000a2000c1e1900 */
[----:B-1----:R-:W-:-:S04]  /*0480*/  IMAD.WIDE R4, R23, 0x4, R4 ;  /* 0x0000000417047825 */ /* 0x002fc800078e0204 */
[C---:B------:R-:W-:Y:S01]  /*0490*/  IMAD.WIDE R12, R3.reuse, 0x4, R14 ;  /* 0x00000004030c7825 */ /* 0x040fe200078e020e */
[----:B------:R-:W2:Y:S04]  /*04a0*/  LDG.E R28, desc[UR10][R4.64] ;  /* 0x0000000a041c7981 */ /* 0x000ea8000c1e1900 */
[----:B------:R-:W3:Y:S04]  /*04b0*/  LDG.E R27, desc[UR10][R4.64+0x4] ;  /* 0x0000040a041b7981 */ /* 0x000ee8000c1e1900 */
[----:B------:R-:W3:Y:S01]  /*04c0*/  LDG.E R26, desc[UR10][R12.64] ;  /* 0x0000000a0c1a7981 */ /* 0x000ee2000c1e1900 */
[----:B------:R-:W-:-:S04]  /*04d0*/  IMAD.WIDE R8, R3, 0x4, R12 ;  /* 0x0000000403087825 */ /* 0x000fc800078e020c */
[C---:B------:R-:W-:Y:S01]  /*04e0*/  IMAD.WIDE R6, R3.reuse, 0x4, R8 ;  /* 0x0000000403067825 */ /* 0x040fe200078e0208 */
[----:B------:R1:W4:Y:S03]  /*04f0*/  LDG.E R12, desc[UR10][R8.64] ;  /* 0x0000000a080c7981 */ /* 0x000326000c1e1900 */
[C---:B------:R-:W-:Y:S02]  /*0500*/  IMAD.WIDE R10, R3.reuse, 0x4, R6 ;  /* 0x00000004030a7825 */ /* 0x040fe400078e0206 */
[----:B------:R-:W5:Y:S02]  /*0510*/  LDG.E R6, desc[UR10][R6.64] ;  /* 0x0000000a06067981 */ /* 0x000f64000c1e1900 */
[----:B0-----:R-:W-:-:S05]  /*0520*/  IMAD.WIDE R14, R3, 0x4, R10 ;  /* 0x00000004030e7825 */ /* 0x001fca00078e020a */
[----:B------:R-:W5:Y:S04]  /*0530*/  LDG.E R13, desc[UR10][R14.64] ;  /* 0x0000000a0e0d7981 */ /* 0x000f68000c1e1900 */
[----:B------:R-:W4:Y:S01]  /*0540*/  LDG.E R7, desc[UR10][R4.64+0x8] ;  /* 0x0000080a04077981 */ /* 0x000f22000c1e1900 */
[----:B-1----:R-:W-:-:S03]  /*0550*/  IMAD.WIDE R8, R3, 0x4, R14 ;  /* 0x0000000403087825 */ /* 0x002fc600078e020e */
[----:B------:R-:W5:Y:S04]  /*0560*/  LDG.E R14, desc[UR10][R4.64+0x14] ;  /* 0x0000140a040e7981 */ /* 0x000f68000c1e1900 */
[----:B------:R-:W5:Y:S01]  /*0570*/  LDG.E R15, desc[UR10][R4.64+0x1c] ;  /* 0x00001c0a040f7981 */ /* 0x000f62000c1e1900 */
[----:B--2---:R-:W-:-:S03]  /*0580*/  IMAD R28, R28, R29, R25 ;  /* 0x0000001d1c1c7224 */ /* 0x004fc600078e0219 */
[----:B------:R-:W5:Y:S04]  /*0590*/  LDG.E R29, desc[UR10][R4.64+0xc] ;  /* 0x00000c0a041d7981 */ /* 0x000f68000c1e1900 */
[----:B------:R0:W2:Y:S01]  /*05a0*/  LDG.E R25, desc[UR10][R10.64] ;  /* 0x0000000a0a197981 */ /* 0x0000a2000c1e1900 */
[----:B---3--:R-:W-:-:S03]  /*05b0*/  IMAD R26, R27, R26, R28 ;  /* 0x0000001a1b1a7224 */ /* 0x008fc600078e021c */
[----:B------:R-:W2:Y:S04]  /*05c0*/  LDG.E R28, desc[UR10][R4.64+0x10] ;  /* 0x0000100a041c7981 */ /* 0x000ea8000c1e1900 */
[----:B------:R-:W3:Y:S01]  /*05d0*/  LDG.E R27, desc[UR10][R4.64+0x18] ;  /* 0x0000180a041b7981 */ /* 0x000ee2000c1e1900 */
[----:B0-----:R-:W-:-:S06]  /*05e0*/  IMAD.WIDE R10, R3, 0x4, R8 ;  /* 0x00000004030a7825 */ /* 0x001fcc00078e0208 */
[----:B------:R-:W3:Y:S04]  /*05f0*/  LDG.E R10, desc[UR10][R10.64] ;  /* 0x0000000a0a0a7981 */ /* 0x000ee8000c1e1900 */
[----:B------:R-:W3:Y:S01]  /*0600*/  LDG.E R4, desc[UR10][R8.64] ;  /* 0x0000000a08047981 */ /* 0x000ee2000c1e1900 */
[----:B------:R-:W-:-:S04]  /*0610*/  IADD3 R24, PT, PT, R24, 0x8, RZ ;  /* 0x0000000818187810 */ /* 0x000fc80007ffe0ff */
[----:B------:R-:W-:Y:S01]  /*0620*/  ISETP.NE.AND P0, PT, R24, RZ, PT ;  /* 0x000000ff1800720c */ /* 0x000fe20003f05270 */
[----:B----4-:R-:W-:Y:S01]  /*0630*/  IMAD R7, R7, R12, R26 ;  /* 0x0000000c07077224 */ /* 0x010fe200078e021a */
[----:B------:R-:W-:Y:S02]  /*0640*/  IADD3 R23, PT, PT, R23, 0x8, RZ ;  /* 0x0000000817177810 */ /* 0x000fe40007ffe0ff */
[----:B------:R-:W-:Y:S01]  /*0650*/  LEA R22, R3, R22, 0x3 ;  /* 0x0000001603167211 */ /* 0x000fe200078e18ff */
[----:B-----5:R-:W-:-:S04]  /*0660*/  IMAD R6, R29, R6, R7 ;  /* 0x000000061d067224 */ /* 0x020fc800078e0207 */
[----:B--2---:R-:W-:-:S04]  /*0670*/  IMAD R6, R28, R25, R6 ;  /* 0x000000191c067224 */ /* 0x004fc800078e0206 */
[----:B------:R-:W-:-:S04]  /*0680*/  IMAD R6, R14, R13, R6 ;  /* 0x0000000d0e067224 */ /* 0x000fc800078e0206 */
[----:B---3--:R-:W-:-:S04]  /*0690*/  IMAD R6, R27, R4, R6 ;  /* 0x000000041b067224 */ /* 0x008fc800078e0206 */
[----:B------:R-:W-:Y:S01]  /*06a0*/  IMAD R25, R15, R10, R6 ;  /* 0x0000000a0f197224 */ /* 0x000fe200078e0206 */
[----:B------:R-:W-:Y:S06]  /*06b0*/  @P0 BRA `(.L_x_21) ;  /* 0xfffffffc00600947 */ /* 0x000fec000383ffff */
.L_x_20:
[----:B------:R-:W-:-:S09]  /*06c0*/  UISETP.NE.AND UP0, UPT, UR9, URZ, UPT ;  /* 0x000000ff0900728c */ /* 0x000fd2000bf05270 */
[----:B------:R-:W-:Y:S05]  /*06d0*/  BRA.U !UP0, `(.L_x_22) ;  /* 0x0000000108d47547 */ /* 0x000fea000b800000 */
[----:B------:R-:W-:Y:S01]  /*06e0*/  UIADD3 UR4, UPT, UPT, UR9, -0x1, URZ ;  /* 0xffffffff09047890 */ /* 0x000fe2000fffe0ff */
[----:B------:R-:W-:-:S03]  /*06f0*/  LOP3.LUT P0, R14, R20, 0x3, RZ, 0xc0, !PT ;  /* 0x00000003140e7812 */ /* 0x000fc6000780c0ff */
[----:B------:R-:W-:-:S09]  /*0700*/  UISETP.GE.U32.AND UP0, UPT, UR4, 0x3, UPT ;  /* 0x000000030400788c */ /* 0x000fd2000bf06070 */
[----:B------:R-:W-:Y:S05]  /*0710*/  BRA.U !UP0, `(.L_x_23) ;  /* 0x0000000108587547 */ /* 0x000fea000b800000 */
[----:B------:R-:W0:Y:S01]  /*0720*/  LDC.64 R6, c[0x0][0x388] ;  /* 0x0000e200ff067b82 */ /* 0x000e220000000a00 */
[----:B------:R-:W-:Y:S01]  /*0730*/  IMAD R11, R21, R3, R18 ;  /* 0x00000003150b7224 */ /* 0x000fe200078e0212 */
[----:B------:R-:W-:-:S06]  /*0740*/  IADD3 R9, PT, PT, R19, R21, RZ ;  /* 0x0000001513097210 */ /* 0x000fcc0007ffe0ff */
[----:B------:R-:W1:Y:S01]  /*0750*/  LDC.64 R4, c[0x0][0x380] ;  /* 0x0000e000ff047b82 */ /* 0x000e620000000a00 */
[----:B0-----:R-:W-:-:S04]  /*0760*/  IMAD.WIDE R6, R11, 0x4, R6 ;  /* 0x000000040b067825 */ /* 0x001fc800078e0206 */
[----:B-1----:R-:W-:-:S04]  /*0770*/  IMAD.WIDE R4, R9, 0x4, R4 ;  /* 0x0000000409047825 */ /* 0x002fc800078e0204 */
[C---:B------:R-:W-:Y:S01]  /*0780*/  IMAD.WIDE R8, R3.reuse, 0x4, R6 ;  /* 0x0000000403087825 */ /* 0x040fe200078e0206 */
[----:B------:R-:W2:Y:S04]  /*0790*/  LDG.E R22, desc[UR10][R4.64] ;  /* 0x0000000a04167981 */ /* 0x000ea8000c1e1900 */
[----:B------:R-:W2:Y:S01]  /*07a0*/  LDG.E R6, desc[UR10][R6.64] ;  /* 0x0000000a06067981 */ /* 0x000ea2000c1e1900 */
[----:B------:R-:W-:-:S03]  /*07b0*/  IMAD.WIDE R10, R3, 0x4, R8 ;  /* 0x00000004030a7825 */ /* 0x000fc600078e0208 */
[----:B------:R-:W3:Y:S04]  /*07c0*/  LDG.E R8, desc[UR10][R8.64] ;  /* 0x0000000a08087981 */ /* 0x000ee8000c1e1900 */
[----:B------:R-:W3:Y:S01]  /*07d0*/  LDG.E R15, desc[UR10][R4.64+0x4] ;  /* 0x0000040a040f7981 */ /* 0x000ee2000c1e1900 */
[----:B------:R-:W-:-:S03]  /*07e0*/  IMAD.WIDE R12, R3, 0x4, R10 ;  /* 0x00000004030c7825 */ /* 0x000fc600078e020a */
[----:B------:R-:W4:Y:S04]  /*07f0*/  LDG.E R23, desc[UR10][R10.64] ;  /* 0x0000000a0a177981 */ /* 0x000f28000c1e1900 */
[----:B------:R-:W4:Y:S04]  /*0800*/  LDG.E R24, desc[UR10][R4.64+0x8] ;  /* 0x0000080a04187981 */ /* 0x000f28000c1e1900 */
[----:B------:R-:W5:Y:S04]  /*0810*/  LDG.E R26, desc[UR10][R4.64+0xc] ;  /* 0x00000c0a041a7981 */ /* 0x000f68000c1e1900 */
[----:B------:R-:W5:Y:S01]  /*0820*/  LDG.E R12, desc[UR10][R12.64] ;  /* 0x0000000a0c0c7981 */ /* 0x000f62000c1e1900 */
[----:B------:R-:W-:Y:S01]  /*0830*/  IADD3 R21, PT, PT, R21, 0x4, RZ ;  /* 0x0000000415157810 */ /* 0x000fe20007ffe0ff */
[----:B--2---:R-:W-:-:S04]  /*0840*/  IMAD R22, R22, R6, R25 ;  /* 0x0000000616167224 */ /* 0x004fc800078e0219 */
[----:B---3--:R-:W-:-:S04]  /*0850*/  IMAD R15, R15, R8, R22 ;  /* 0x000000080f0f7224 */ /* 0x008fc800078e0216 */
[----:B----4-:R-:W-:-:S04]  /*0860*/  IMAD R15, R24, R23, R15 ;  /* 0x00000017180f7224 */ /* 0x010fc800078e020f */
[----:B-----5:R-:W-:-:S07]  /*0870*/  IMAD R25, R26, R12, R15 ;  /* 0x0000000c1a197224 */ /* 0x020fce00078e020f */
.L_x_23:
[----:B------:R-:W-:Y:S05]  /*0880*/  @!P0 BRA `(.L_x_22) ;  /* 0x0000000000688947 */ /* 0x000fea0003800000 */
[----:B------:R-:W0:Y:S01]  /*0890*/  LDC.64 R10, c[0x0][0x388] ;  /* 0x0000e200ff0a7b82 */ /* 0x000e220000000a00 */
[----:B------:R-:W-:Y:S02]  /*08a0*/  ISETP.NE.AND P0, PT, R14, 0x1, PT ;  /* 0x000000010e00780c */ /* 0x000fe40003f05270 */
[----:B------:R-:W-:-:S04]  /*08b0*/  LOP3.LUT R20, R20, 0x1, RZ, 0xc0, !PT ;  /* 0x0000000114147812 */ /* 0x000fc800078ec0ff */
[----:B------:R-:W-:Y:S01]  /*08c0*/  ISETP.NE.U32.AND P1, PT, R20, 0x1, PT ;  /* 0x000000011400780c */ /* 0x000fe20003f25070 */
[----:B------:R-:W1:Y:S06]  /*08d0*/  LDC.64 R8, c[0x0][0x380] ;  /* 0x0000e000ff087b82 */ /* 0x000e6c0000000a00 */
[----:B------:R-:W-:Y:S01]  /*08e0*/  @P0 IMAD R15, R21, R3, R18 ;  /* 0x00000003150f0224 */ /* 0x000fe200078e0212 */
[----:B------:R-:W-:Y:S01]  /*08f0*/  @P0 IADD3 R13, PT, PT, R19, R21, RZ ;  /* 0x00000015130d0210 */ /* 0x000fe20007ffe0ff */
[----:B------:R-:W2:Y:S01]  /*0900*/  LDC.64 R4, c[0x0][0x380] ;  /* 0x0000e000ff047b82 */ /* 0x000ea20000000a00 */
[----:B------:R-:W-:-:S04]  /*0910*/  @P0 IADD3 R21, PT, PT, R21, 0x2, RZ ;  /* 0x0000000215150810 */ /* 0x000fc80007ffe0ff */
[----:B------:R-:W-:Y:S01]  /*0920*/  @!P1 IADD3 R19, PT, PT, R19, R21, RZ ;  /* 0x0000001513139210 */ /* 0x000fe20007ffe0ff */
[----:B------:R-:W-:Y:S02]  /*0930*/  @!P1 IMAD R21, R21, R3, R18 ;  /* 0x0000000315159224 */ /* 0x000fe400078e0212 */
[----:B------:R-:W3:Y:S01]  /*0940*/  LDC.64 R6, c[0x0][0x388] ;  /* 0x0000e200ff067b82 */ /* 0x000ee20000000a00 */
[----:B0-----:R-:W-:-:S05]  /*0950*/  @P0 IMAD.WIDE R10, R15, 0x4, R10 ;  /* 0x000000040f0a0825 */ /* 0x001fca00078e020a */
[----:B------:R-:W4:Y:S01]  /*0960*/  @P0 LDG.E R15, desc[UR10][R10.64] ;  /* 0x0000000a0a0f0981 */ /* 0x000f22000c1e1900 */
[----:B-1----:R-:W-:-:S04]  /*0970*/  @P0 IMAD.WIDE R8, R13, 0x4, R8 ;  /* 0x000000040d080825 */ /* 0x002fc800078e0208 */
[----:B------:R-:W-:Y:S01]  /*0980*/  @P0 IMAD.WIDE R12, R3, 0x4, R10 ;  /* 0x00000004030c0825 */ /* 0x000fe200078e020a */
[----:B------:R-:W4:Y:S03]  /*0990*/  @P0 LDG.E R14, desc[UR10][R8.64] ;  /* 0x0000000a080e0981 */ /* 0x000f26000c1e1900 */
[----:B--2---:R-:W-:Y:S01]  /*09a0*/  @!P1 IMAD.WIDE R4, R19, 0x4, R4 ;  /* 0x0000000413049825 */ /* 0x004fe200078e0204 */
[----:B------:R-:W2:Y:S04]  /*09b0*/  @P0 LDG.E R23, desc[UR10][R8.64+0x4] ;  /* 0x0000040a08170981 */ /* 0x000ea8000c1e1900 */
[----:B------:R-:W2:Y:S01]  /*09c0*/  @P0 LDG.E R12, desc[UR10][R12.64] ;  /* 0x0000000a0c0c0981 */ /* 0x000ea2000c1e1900 */
[----:B---3--:R-:W-:-:S03]  /*09d0*/  @!P1 IMAD.WIDE R6, R21, 0x4, R6 ;  /* 0x0000000415069825 */ /* 0x008fc600078e0206 */
[----:B------:R-:W3:Y:S04]  /*09e0*/  @!P1 LDG.E R4, desc[UR10][R4.64] ;  /* 0x0000000a04049981 */ /* 0x000ee8000c1e1900 */
[----:B------:R-:W3:Y:S01]  /*09f0*/  @!P1 LDG.E R6, desc[UR10][R6.64] ;  /* 0x0000000a06069981 */ /* 0x000ee2000c1e1900 */
[----:B----4-:R-:W-:-:S04]  /*0a00*/  @P0 IMAD R14, R14, R15, R25 ;  /* 0x0000000f0e0e0224 */ /* 0x010fc800078e0219 */
[----:B--2---:R-:W-:-:S04]  /*0a10*/  @P0 IMAD R25, R23, R12, R14 ;  /* 0x0000000c17190224 */ /* 0x004fc800078e020e */
[----:B---3--:R-:W-:-:S07]  /*0a20*/  @!P1 IMAD R25, R4, R6, R25 ;  /* 0x0000000604199224 */ /* 0x008fce00078e0219 */
.L_x_22:
[----:B------:R-:W0:Y:S01]  /*0a30*/  LDC.64 R4, c[0x0][0x390] ;  /* 0x0000e400ff047b82 */ /* 0x000e220000000a00 */
[----:B------:R-:W-:-:S04]  /*0a40*/  IMAD R17, R17, R3, R18 ;  /* 0x0000000311117224 */ /* 0x000fc800078e0212 */
[----:B0-----:R-:W-:-:S05]  /*0a50*/  IMAD.WIDE R4, R17, 0x4, R4 ;  /* 0x0000000411047825 */ /* 0x001fca00078e0204 */
[----:B------:R0:W-:Y:S02]  /*0a60*/  STG.E desc[UR10][R4.64], R25 ;  /* 0x0000001904007986 */ /* 0x0001e4000c10190a */
.L_x_19:
[----:B------:R-:W-:Y:S05]  /*0a70*/  BSYNC.RECONVERGENT B0 ;  /* 0x0000000000007941 */ /* 0x000fea0003800200 */
.L_x_18:
[----:B------:R-:W-:Y:S02]  /*0a80*/  UIMAD UR4, UR8, UR6, UR8 ;  /* 0x00000006080472a4 */ /* 0x000fe4000f8e0208 */
[----:B------:R-:W-:-:S04]  /*0a90*/  UIADD3 UR6, UPT, UPT, UR6, 0x1, URZ ;  /* 0x0000000106067890 */ /* 0x000fc8000fffe0ff */
[----:B------:R-:W-:-:S13]  /*0aa0*/  ISETP.LE.U32.AND P0, PT, R2, UR4, PT ;  /* 0x0000000402007c0c */ /* 0x000fda000bf03070 */
[----:B------:R-:W-:Y:S05]  /*0ab0*/  @!P0 BRA `(.L_x_24) ;  /* 0xfffffff8001c8947 */ /* 0x000fea000383ffff */
[----:B------:R-:W-:Y:S02]  /*0ac0*/  UIMAD UR4, UR7, UR5, UR7 ;  /* 0x00000005070472a4 */ /* 0x000fe4000f8e0207 */
[----:B------:R-:W-:-:S04]  /*0ad0*/  UIADD3 UR5, UPT, UPT, UR5, 0x1, URZ ;  /* 0x0000000105057890 */ /* 0x000fc8000fffe0ff */
[----:B------:R-:W-:-:S13]  /*0ae0*/  ISETP.LE.U32.AND P0, PT, R3, UR4, PT ;  /* 0x0000000403007c0c */ /* 0x000fda000bf03070 */
[----:B------:R-:W-:Y:S05]  /*0af0*/  @!P0 BRA `(.L_x_25) ;  /* 0xfffffff800008947 */ /* 0x000fea000383ffff */
[----:B------:R-:W-:Y:S05]  /*0b00*/  EXIT ;  /* 0x000000000000794d */ /* 0x000fea0003800000 */
.L_x_26:
        /* <DEDUP_REMOVED lines=15> */
.L_x_42:


//--------------------- .text._Z12naive_matmulPKiS0_Piiii --------------------------
	.section	.text._Z12naive_matmulPKiS0_Piiii,"ax",@progbits
	.align	128
        .global         _Z12naive_matmulPKiS0_Piiii
        .type           _Z12naive_matmulPKiS0_Piiii,@function
        .size           _Z12naive_matmulPKiS0_Piiii,(.L_x_43 - _Z12naive_matmulPKiS0_Piiii)
        .other          _Z12naive_matmulPKiS0_Piiii,@"STO_CUDA_ENTRY STV_DEFAULT"
_Z12naive_matmulPKiS0_Piiii:
.text._Z12naive_matmulPKiS0_Piiii:
        /* <DEDUP_REMOVED lines=25> */
.L_x_29:
[----:B------:R-:W-:Y:S01]  /*0190*/  IADD3 R4, PT, PT, R0, UR4, RZ ;  /* 0x0000000400047c10 */ /* 0x000fe2000fffe0ff */
[----:B------:R-:W0:Y:S01]  /*01a0*/  LDCU.64 UR12, c[0x0][0x398] ;  /* 0x00007300ff0c77ac */ /* 0x000e220008000a00 */
[----:B------:R-:W-:Y:S01]  /*01b0*/  UMOV UR4, URZ ;  /* 0x000000ff00047c82 */ /* 0x000fe20008000000 */
[----:B-1----:R-:W-:-:S05]  /*01c0*/  UMOV UR6, URZ ;  /* 0x000000ff00067c82 */ /* 0x002fca0008000000 */
.L_x_28:
        /* <DEDUP_REMOVED lines=16> */
.L_x_27:
[----:B------:R-:W-:Y:S01]  /*02d0*/  ULOP3.LUT UR9, UR9, 0x7, URZ, 0xc0, !UPT ;  /* 0x0000000709097892 */ /* 0x000fe2000f8ec0ff */
[----:B------:R-:W-:Y:S01]  /*02e0*/  UMOV UR4, URZ ;  /* 0x000000ff00047c82 */ /* 0x000fe20008000000 */
[----:B------:R-:W-:-:S10]  /*02f0*/  UMOV UR5, URZ ;  /* 0x000000ff00057c82 */ /* 0x000fd40008000000 */
.L_x_37:
[----:B0-----:R-:W0:Y:S01]  /*0300*/  LDCU UR6, c[0x0][0x3a0] ;  /* 0x00007400ff0677ac */ /* 0x001e220008000800 */
[----:B------:R-:W-:Y:S01]  /*0310*/  IADD3 R17, PT, PT, R0, UR4, RZ ;  /* 0x0000000400117c10 */ /* 0x000fe2000fffe0ff */
[----:B------:R-:W-:-:S04]  /*0320*/  UMOV UR4, URZ ;  /* 0x000000ff00047c82 */ /* 0x000fc80008000000 */
[----:B0-----:R-:W-:Y:S01]  /*0330*/  IMAD R18, R17, UR6, RZ ;  /* 0x0000000611127c24 */ /* 0x001fe2000f8e02ff */
[----:B------:R-:W-:-:S06]  /*0340*/  UMOV UR6, URZ ;  /* 0x000000ff00067c82 */ /* 0x000fcc0008000000 */
.L_x_36:
        /* <DEDUP_REMOVED lines=9> */
[----:B0-----:R-:W-:-:S13]  /*03e0*/  ISETP.GE.U32.AND P0, PT, R19, 0x8, PT ;  /* 0x000000081300780c */ /* 0x001fda0003f06070 */
[----:B------:R-:W-:Y:S05]  /*03f0*/  @!P0 BRA `(.L_x_32) ;  /* 0x0000000000b48947 */ /* 0x000fea0003800000 */
[----:B------:R-:W-:Y:S02]  /*0400*/  LOP3.LUT R21, R19, 0x7ffffff8, RZ, 0xc0, !PT ;  /* 0x7ffffff813157812 */ /* 0x000fe400078ec0ff */
[----:B------:R-:W-:Y:S02]  /*0410*/  MOV R25, RZ ;  /* 0x000000ff00197202 */ /* 0x000fe40000000f00 */
[----:B------:R-:W-:Y:S02]  /*0420*/  MOV R23, R18 ;  /* 0x0000001200177202 */ /* 0x000fe40000000f00 */
[----:B------:R-:W-:Y:S02]  /*0430*/  MOV R22, R20 ;  /* 0x0000001400167202 */ /* 0x000fe40000000f00 */
[----:B------:R-:W-:-:S07]  /*0440*/  IADD3 R24, PT, PT, -R21, RZ, RZ ;  /* 0x000000ff15187210 */ /* 0x000fce0007ffe1ff */
.L_x_33:
        /* <DEDUP_REMOVED lines=40> */
.L_x_32:
        /* <DEDUP_REMOVED lines=28> */
.L_x_35:
[----:B------:R-:W-:Y:S05]  /*0890*/  @!P0 BRA `(.L_x_34) ;  /* 0x0000000000688947 */ /* 0x000fea0003800000 */
[----:B------:R-:W0:Y:S01]  /*08a0*/  LDC.64 R10, c[0x0][0x388] ;  /* 0x0000e200ff0a7b82 */ /* 0x000e220000000a00 */
[----:B------:R-:W-:Y:S02]  /*08b0*/  ISETP.NE.AND P0, PT, R14, 0x1, PT ;  /* 0x000000010e00780c */ /* 0x000fe40003f05270 */
[----:B------:R-:W-:-:S04]  /*08c0*/  LOP3.LUT R19, R19, 0x1, RZ, 0xc0, !PT ;  /* 0x0000000113137812 */ /* 0x000fc800078ec0ff */
[----:B------:R-:W-:Y:S01]  /*08d0*/  ISETP.NE.U32.AND P1, PT, R19, 0x1, PT ;  /* 0x000000011300780c */ /* 0x000fe20003f25070 */
[----:B------:R-:W1:Y:S06]  /*08e0*/  LDC.64 R8, c[0x0][0x380] ;  /* 0x0000e000ff087b82 */ /* 0x000e6c0000000a00 */
[C---:B------:R-:W-:Y:S01]  /*08f0*/  @P0 IMAD R15, R21.reuse, R3, R20 ;  /* 0x00000003150f0224 */ /* 0x040fe200078e0214 */
[----:B------:R-:W-:Y:S01]  /*0900*/  @P0 IADD3 R13, PT, PT, R18, R21, RZ ;  /* 0x00000015120d0210 */ /* 0x000fe20007ffe0ff */
[----:B------:R-:W2:Y:S01]  /*0910*/  LDC.64 R4, c[0x0][0x380] ;  /* 0x0000e000ff047b82 */ /* 0x000ea20000000a00 */
[----:B------:R-:W-:-:S07]  /*0920*/  @P0 IADD3 R21, PT, PT, R21, 0x2, RZ ;  /* 0x0000000215150810 */ /* 0x000fce0007ffe0ff */
[----:B------:R-:W3:Y:S01]  /*0930*/  LDC.64 R6, c[0x0][0x388] ;  /* 0x0000e200ff067b82 */ /* 0x000ee20000000a00 */
[----:B0-----:R-:W-:Y:S01]  /*0940*/  @P0 IMAD.WIDE R10, R15, 0x4, R10 ;  /* 0x000000040f0a0825 */ /* 0x001fe200078e020a */
[----:B------:R-:W-:-:S03]  /*0950*/  @!P1 IADD3 R15, PT, PT, R18, R21, RZ ;  /* 0x00000015120f9210 */ /* 0x000fc60007ffe0ff */
[----:B------:R-:W-:Y:S01]  /*0960*/  @!P1 IMAD R21, R21, R3, R20 ;  /* 0x0000000315159224 */ /* 0x000fe200078e0214 */
        /* <DEDUP_REMOVED lines=13> */
.L_x_34:
[----:B------:R-:W0:Y:S01]  /*0a40*/  LDC.64 R4, c[0x0][0x390] ;  /* 0x0000e400ff047b82 */ /* 0x000e220000000a00 */
[----:B------:R-:W-:-:S04]  /*0a50*/  IMAD R7, R17, R3, R20 ;  /* 0x0000000311077224 */ /* 0x000fc800078e0214 */
[----:B0-----:R-:W-:-:S05]  /*0a60*/  IMAD.WIDE R4, R7, 0x4, R4 ;  /* 0x0000000407047825 */ /* 0x001fca00078e0204 */
[----:B------:R0:W-:Y:S02]  /*0a70*/  STG.E desc[UR10][R4.64], R25 ;  /* 0x0000001904007986 */ /* 0x0001e4000c10190a */
.L_x_31:
[----:B------:R-:W-:Y:S05]  /*0a80*/  BSYNC.RECONVERGENT B0 ;  /* 0x0000000000007941 */ /* 0x000fea0003800200 */
.L_x_30:
        /* <DEDUP_REMOVED lines=9> */
.L_x_38:
        /* <DEDUP_REMOVED lines=14> */
.L_x_43:


//--------------------- .nv.shared.reserved.0     --------------------------
	.section	.nv.shared.reserved.0,"aw",@nobits
	.weak		__nv_reservedSMEM_offset_0_alias
	.size		__nv_reservedSMEM_offset_0_alias, 0, 64
	.other		__nv_reservedSMEM_offset_0_alias,@"STO_CUDA_RESERVED_SHARED STV_DEFAULT"
__nv_reservedSMEM_offset_0_alias:
	.zero		0
	.zero		64


//--------------------- .nv.shared._Z25shared_matmul_thread_tilePKiS0_Piiii --------------------------
	.section	.nv.shared._Z25shared_matmul_thread_tilePKiS0_Piiii,"aw",@nobits
	.sectionflags	@""
	.align	4
.nv.shared._Z25shared_matmul_thread_tilePKiS0_Piiii:
	.zero		25600


//--------------------- .nv.shared._Z13shared_matmulPKiS0_Piiii --------------------------
	.section	.nv.shared._Z13shared_matmulPKiS0_Piiii,"aw",@nobits
	.sectionflags	@""
	.align	4
.nv.shared._Z13shared_matmulPKiS0_Piiii:
	.zero		25600


//--------------------- .nv.constant0._Z26shared_matmul_doublebufferPKiS0_Piiii --------------------------
	.section	.nv.constant0._Z26shared_matmul_doublebufferPKiS0_Piiii,"a",@progbits
	.sectionflags	@""
	.align	4
.nv.constant0._Z26shared_matmul_doublebufferPKiS0_Piiii:
	.zero		932


//--------------------- .nv.constant0._Z25shared_matmul_thread_tilePKiS0_Piiii --------------------------
	.section	.nv.constant0._Z25shared_matmul_thread_tilePKiS0_Piiii,"a",@progbits
	.sectionflags	@""
	.align	4
.nv.constant0._Z25shared_matmul_thread_tilePKiS0_Piiii:
	.zero		932


//--------------------- .nv.constant0._Z13shared_matmulPKiS0_Piiii --------------------------
	.section	.nv.constant0._Z13shared_matmulPKiS0_Piiii,"a",@progbits
	.sectionflags	@""
	.align	4
.nv.constant0._Z13shared_matmulPKiS0_Piiii:
	.zero		932


//--------------------- .nv.constant0._Z16coalesced_matmulPKiS0_Piiii --------------------------
	.section	.nv.constant0._Z16coalesced_matmulPKiS0_Piiii,"a",@progbits
	.sectionflags	@""
	.align	4
.nv.constant0._Z16coalesced_matmulPKiS0_Piiii:
	.zero		932


//--------------------- .nv.constant0._Z12naive_matmulPKiS0_Piiii --------------------------
	.section	.nv.constant0._Z12naive_matmulPKiS0_Piiii,"a",@progbits
	.sectionflags	@""
	.align	4
.nv.constant0._Z12naive_matmulPKiS0_Piiii:
	.zero		932


//--------------------- SYMBOLS --------------------------

	.type		.nv.reservedSmem.offset0,@object
	.size		.nv.reservedSmem.offset0,0x4
	.type		.nv.reservedSmem.cap,@object
	.size		.nv.reservedSmem.cap,0x4
